def matmul_kernel(
    a_ptr,
    b_ptr,
    c_ptr,
    M,
    N,
    K,
    stride_am,
    stride_ak,
    stride_bk,
    stride_bn,
    stride_cm,
    stride_cn,
    BLOCK_M: tl.constexpr,
    BLOCK_N: tl.constexpr,
    BLOCK_K: tl.constexpr,
    GROUP_M: tl.constexpr,
):
    pid = tl.program_id(axis=0)
    num_pid_m = tl.cdiv(M, BLOCK_M)
    num_pid_n = tl.cdiv(N, BLOCK_N)
    num_pid_in_group = GROUP_M * num_pid_n
    group_id = pid // num_pid_in_group
    first_pid_m = group_id * GROUP_M
    group_size_m = min(num_pid_m - first_pid_m, GROUP_M)
    pid_m = first_pid_m + ((pid % num_pid_in_group) % group_size_m)
    pid_n = (pid % num_pid_in_group) // group_size_m

    offs_am = (pid_m * BLOCK_M + tl.arange(0, BLOCK_M)) % M
    offs_bn = (pid_n * BLOCK_N + tl.arange(0, BLOCK_N)) % N
    offs_k = tl.arange(0, BLOCK_K)
    a_ptrs = a_ptr + offs_am[:, None] * stride_am + offs_k[None, :] * stride_ak
    b_ptrs = b_ptr + offs_k[:, None] * stride_bk + offs_bn[None, :] * stride_bn

    acc = tl.zeros((BLOCK_M, BLOCK_N), dtype=tl.float32)
    for kk in range(0, tl.cdiv(K, BLOCK_K)):
        a = tl.load(a_ptrs, mask=offs_k[None, :] < K - kk * BLOCK_K, other=0.0)
        b = tl.load(b_ptrs, mask=offs_k[:, None] < K - kk * BLOCK_K, other=0.0)
        acc = tl.dot(a, b, acc)
        a_ptrs += BLOCK_K * stride_ak
        b_ptrs += BLOCK_K * stride_bk

    c = acc.to(c_ptr.dtype.element_ty)
    offs_cm = pid_m * BLOCK_M + tl.arange(0, BLOCK_M)
    offs_cn = pid_n * BLOCK_N + tl.arange(0, BLOCK_N)
    c_ptrs = c_ptr + offs_cm[:, None] * stride_cm + offs_cn[None, :] * stride_cn
    mask = (offs_cm[:, None] < M) & (offs_cn[None, :] < N)
    tl.store(c_ptrs, c, mask=mask)

# config = {"BLOCK_K": 64, "BLOCK_M": 512, "BLOCK_N": 64, "GROUP_M": 8, "arch": "sm_100", "dtype": "fp32", "num_ctas": 4, "num_stages": 3, "num_warps": 4}
# arch = sm_100


// ===== COMPILED SASS (sm_100a) =====

	.target	sm_100a

	.elftype	@"ET_EXEC"


//--------------------- .note.nv.tkinfo           --------------------------
	.section	.note.nv.tkinfo,"",@"SHT_NOTE"
	.sectionflags	@"SHF_NOTE_NV_TKINFO"
	.tkinfo
        /*0018*/ 	.word	0x00000081
        /*0030*/ 	.string	""
        /*0030*/ 	.string	"ptxas-blackwell"
        /*0030*/ 	.string	"Cuda compilation tools, release 12.9, V12.9.86"
        /*0030*/ 	.string	"Build cuda_12.9.r12.9/compiler.36037853_0"
        /*0030*/ 	.string	"-v  -suppress-debug-info  -lineinfo  -arch sm_100a "



//--------------------- .note.nv.cuver            --------------------------
	.section	.note.nv.cuver,"",@"SHT_NOTE"
	.sectionflags	@"SHF_NOTE_NV_CUVER"
        /*0018*/ 	.short	0x0001
        /*001a*/ 	.short	0x0064
        /*001c*/ 	.short	0x0001
        /*001e*/ 	.short	0x0000
        /*0020*/ 	.short	0x0001
        /*0022*/ 	.short	0x0000


//--------------------- .nv.info                  --------------------------
	.section	.nv.info,"",@"SHT_CUDA_INFO"
	.align	4


	//----- nvinfo : EIATTR_REGCOUNT
	.align		4
        /*0000*/ 	.byte	0x04, 0x2f
        /*0002*/ 	.short	(.L_4 - .L_3)
	.align		4
.L_3:
        /*0004*/ 	.word	index@(matmul_kernel)
        /*0008*/ 	.word	0x000000ff


	//----- nvinfo : EIATTR_FRAME_SIZE
	.align		4
.L_4:
        /*000c*/ 	.byte	0x04, 0x11
        /*000e*/ 	.short	(.L_6 - .L_5)
	.align		4
.L_5:
        /*0010*/ 	.word	index@($__internal_2_$__cuda_sm10x_tcgen05_guardrail_trap_unallocated_columns_being_dealloced)
        /*0014*/ 	.word	0x000001d0


	//----- nvinfo : EIATTR_FRAME_SIZE
	.align		4
.L_6:
        /*0018*/ 	.byte	0x04, 0x11
        /*001a*/ 	.short	(.L_8 - .L_7)
	.align		4
.L_7:
        /*001c*/ 	.word	index@($__internal_1_$__cuda_sm10x_tcgen05_guardrail_trap_phase_invalid_during_alloc)
        /*0020*/ 	.word	0x000001d0


	//----- nvinfo : EIATTR_FRAME_SIZE
	.align		4
.L_8:
        /*0024*/ 	.byte	0x04, 0x11
        /*0026*/ 	.short	(.L_10 - .L_9)
	.align		4
.L_9:
        /*0028*/ 	.word	index@($__internal_0_$__cuda_sm10x_tcgen05_guardrail_trap_col_being_dealloced_not_returned_by_alloc)
        /*002c*/ 	.word	0x000001d0


	//----- nvinfo : EIATTR_FRAME_SIZE
	.align		4
.L_10:
        /*0030*/ 	.byte	0x04, 0x11
        /*0032*/ 	.short	(.L_12 - .L_11)
	.align		4
.L_11:
        /*0034*/ 	.word	index@(matmul_kernel)
        /*0038*/ 	.word	0x000001d0


	//----- nvinfo : EIATTR_MIN_STACK_SIZE
	.align		4
.L_12:
        /*003c*/ 	.byte	0x04, 0x12
        /*003e*/ 	.short	(.L_14 - .L_13)
	.align		4
.L_13:
        /*0040*/ 	.word	index@(matmul_kernel)
        /*0044*/ 	.word	0x000001d0
.L_14:


//--------------------- .nv.info.matmul_kernel    --------------------------
	.section	.nv.info.matmul_kernel,"",@"SHT_CUDA_INFO"
	.sectionflags	@""
	.align	4


	//----- nvinfo : EIATTR_CUDA_API_VERSION
	.align		4
        /*0000*/ 	.byte	0x04, 0x37
        /*0002*/ 	.short	(.L_16 - .L_15)
.L_15:
        /*0004*/ 	.word	0x00000081


	//----- nvinfo : EIATTR_KPARAM_INFO
	.align		4
.L_16:
        /*0008*/ 	.byte	0x04, 0x17
        /*000a*/ 	.short	(.L_18 - .L_17)
.L_17:
        /*000c*/ 	.word	0x00000000
        /*0010*/ 	.short	0x000d
        /*0012*/ 	.short	0x0048
        /*0014*/ 	.byte	0x00, 0xf4, 0x21, 0x00


	//----- nvinfo : EIATTR_KPARAM_INFO
	.align		4
.L_18:
        /*0018*/ 	.byte	0x04, 0x17
        /*001a*/ 	.short	(.L_20 - .L_19)
.L_19:
        /*001c*/ 	.word	0x00000000
        /*0020*/ 	.short	0x000c
        /*0022*/ 	.short	0x0040
        /*0024*/ 	.byte	0x00, 0xf4, 0x21, 0x00


	//----- nvinfo : EIATTR_KPARAM_INFO
	.align		4
.L_20:
        /*0028*/ 	.byte	0x04, 0x17
        /*002a*/ 	.short	(.L_22 - .L_21)
.L_21:
        /*002c*/ 	.word	0x00000000
        /*0030*/ 	.short	0x000b
        /*0032*/ 	.short	0x0038
        /*0034*/ 	.byte	0x00, 0xf0, 0x11, 0x00


	//----- nvinfo : EIATTR_KPARAM_INFO
	.align		4
.L_22:
        /*0038*/ 	.byte	0x04, 0x17
        /*003a*/ 	.short	(.L_24 - .L_23)
.L_23:
        /*003c*/ 	.word	0x00000000
        /*0040*/ 	.short	0x000a
        /*0042*/ 	.short	0x0034
        /*0044*/ 	.byte	0x00, 0xf0, 0x11, 0x00


	//----- nvinfo : EIATTR_KPARAM_INFO
	.align		4
.L_24:
        /*0048*/ 	.byte	0x04, 0x17
        /*004a*/ 	.short	(.L_26 - .L_25)
.L_25:
        /*004c*/ 	.word	0x00000000
        /*0050*/ 	.short	0x0009
        /*0052*/ 	.short	0x0030
        /*0054*/ 	.byte	0x00, 0xf0, 0x11, 0x00


	//----- nvinfo : EIATTR_KPARAM_INFO
	.align		4
.L_26:
        /*0058*/ 	.byte	0x04, 0x17
        /*005a*/ 	.short	(.L_28 - .L_27)
.L_27:
        /*005c*/ 	.word	0x00000000
        /*0060*/ 	.short	0x0008
        /*0062*/ 	.short	0x002c
        /*0064*/ 	.byte	0x00, 0xf0, 0x11, 0x00


	//----- nvinfo : EIATTR_KPARAM_INFO
	.align		4
.L_28:
        /*0068*/ 	.byte	0x04, 0x17
        /*006a*/ 	.short	(.L_30 - .L_29)
.L_29:
        /*006c*/ 	.word	0x00000000
        /*0070*/ 	.short	0x0007
        /*0072*/ 	.short	0x0028
        /*0074*/ 	.byte	0x00, 0xf0, 0x11, 0x00


	//----- nvinfo : EIATTR_KPARAM_INFO
	.align		4
.L_30:
        /*0078*/ 	.byte	0x04, 0x17
        /*007a*/ 	.short	(.L_32 - .L_31)
.L_31:
        /*007c*/ 	.word	0x00000000
        /*0080*/ 	.short	0x0006
        /*0082*/ 	.short	0x0024
        /*0084*/ 	.byte	0x00, 0xf0, 0x11, 0x00


	//----- nvinfo : EIATTR_KPARAM_INFO
	.align		4
.L_32:
        /*0088*/ 	.byte	0x04, 0x17
        /*008a*/ 	.short	(.L_34 - .L_33)
.L_33:
        /*008c*/ 	.word	0x00000000
        /*0090*/ 	.short	0x0005
        /*0092*/ 	.short	0x0020
        /*0094*/ 	.byte	0x00, 0xf0, 0x11, 0x00


	//----- nvinfo : EIATTR_KPARAM_INFO
	.align		4
.L_34:
        /*0098*/ 	.byte	0x04, 0x17
        /*009a*/ 	.short	(.L_36 - .L_35)
.L_35:
        /*009c*/ 	.word	0x00000000
        /*00a0*/ 	.short	0x0004
        /*00a2*/ 	.short	0x001c
        /*00a4*/ 	.byte	0x00, 0xf0, 0x11, 0x00


	//----- nvinfo : EIATTR_KPARAM_INFO
	.align		4
.L_36:
        /*00a8*/ 	.byte	0x04, 0x17
        /*00aa*/ 	.short	(.L_38 - .L_37)
.L_37:
        /*00ac*/ 	.word	0x00000000
        /*00b0*/ 	.short	0x0003
        /*00b2*/ 	.short	0x0018
        /*00b4*/ 	.byte	0x00, 0xf0, 0x11, 0x00


	//----- nvinfo : EIATTR_KPARAM_INFO
	.align		4
.L_38:
        /*00b8*/ 	.byte	0x04, 0x17
        /*00ba*/ 	.short	(.L_40 - .L_39)
.L_39:
        /*00bc*/ 	.word	0x00000000
        /*00c0*/ 	.short	0x0002
        /*00c2*/ 	.short	0x0010
        /*00c4*/ 	.byte	0x00, 0xf4, 0x21, 0x00


	//----- nvinfo : EIATTR_KPARAM_INFO
	.align		4
.L_40:
        /*00c8*/ 	.byte	0x04, 0x17
        /*00ca*/ 	.short	(.L_42 - .L_41)
.L_41:
        /*00cc*/ 	.word	0x00000000
        /*00d0*/ 	.short	0x0001
        /*00d2*/ 	.short	0x0008
        /*00d4*/ 	.byte	0x00, 0xf4, 0x21, 0x00


	//----- nvinfo : EIATTR_KPARAM_INFO
	.align		4
.L_42:
        /*00d8*/ 	.byte	0x04, 0x17
        /*00da*/ 	.short	(.L_44 - .L_43)
.L_43:
        /*00dc*/ 	.word	0x00000000
        /*00e0*/ 	.short	0x0000
        /*00e2*/ 	.short	0x0000
        /*00e4*/ 	.byte	0x00, 0xf4, 0x21, 0x00


	//----- nvinfo : EIATTR_EXPLICIT_CLUSTER
	.align		4
.L_44:
        /*00e8*/ 	.byte	0x01, 0x3e
	.zero		2


	//----- nvinfo : EIATTR_CTA_PER_CLUSTER
	.align		4
        /*00ec*/ 	.byte	0x04, 0x3d
        /*00ee*/ 	.short	(.L_46 - .L_45)
.L_45:
        /*00f0*/ 	.word	0x00000004
        /*00f4*/ 	.word	0x00000001
        /*00f8*/ 	.word	0x00000001


	//----- nvinfo : EIATTR_AT_ENTRY_FRAGMENTS
	.align		4
.L_46:
        /*00fc*/ 	.byte	0x04, 0x4f
        /*00fe*/ 	.short	(.L_48 - .L_47)


	//   ....[0]....
.L_47:
        /*0100*/ 	.word	0x00000004


	//----- nvinfo : EIATTR_RESERVED_SMEM_USED
	.align		4
.L_48:
        /*0104*/ 	.byte	0x01, 0x41
	.zero		2


	//----- nvinfo : EIATTR_SPARSE_MMA_MASK
	.align		4
        /*0108*/ 	.byte	0x03, 0x50
        /*010a*/ 	.short	0x0000


	//----- nvinfo : EIATTR_TCGEN05_1CTA_USED
	.align		4
        /*010c*/ 	.byte	0x01, 0x51
	.zero		2


	//----- nvinfo : EIATTR_MAXREG_COUNT
	.align		4
        /*0110*/ 	.byte	0x03, 0x1b
        /*0112*/ 	.short	0x00ff


	//----- nvinfo : EIATTR_NUM_BARRIERS
	.align		4
        /*0114*/ 	.byte	0x02, 0x4c
        /*0116*/ 	.byte	0x01
	.zero		1


	//----- nvinfo : EIATTR_ANNOTATIONS
	.align		4
        /*0118*/ 	.byte	0x04, 0x55
        /*011a*/ 	.short	(.L_50 - .L_49)


	//   ....[0]....
.L_49:
        /*011c*/ 	.word	0x00000001
        /*0120*/ 	.byte	0xd0, 0x0a, 0x00, 0x00, 0x01, 0x00, 0x00, 0x00, 0xd0, 0x24, 0x00, 0x00, 0x01, 0x00, 0x00, 0x00
        /* <DEDUP_REMOVED lines=119> */
        /*08a0*/ 	.byte	0x60, 0xdd, 0x00, 0x00, 0x01, 0x00, 0x00, 0x00, 0xe0, 0xdf, 0x00, 0x00


	//----- nvinfo : EIATTR_INT_WARP_WIDE_INSTR_OFFSETS
	.align		4
.L_50:
        /*08ac*/ 	.byte	0x04, 0x31
        /*08ae*/ 	.short	(.L_52 - .L_51)


	//   ....[0]....
.L_51:
        /*08b0*/ 	.word	0x00003970


	//   ....[1]....
        /*08b4*/ 	.word	0x00003990


	//   ....[2]....
        /*08b8*/ 	.word	0x00003ab0


	//   ....[3]....
        /*08bc*/ 	.word	0x0000fab0


	//   ....[4]....
        /*08c0*/ 	.word	0x0000fb00


	//----- nvinfo : EIATTR_COOP_GROUP_MASK_REGIDS
	.align		4
.L_52:
        /*08c4*/ 	.byte	0x04, 0x29
        /*08c6*/ 	.short	(.L_54 - .L_53)


	//   ....[0]....
.L_53:
        /*08c8*/ 	.word	0xffffffff


	//   ....[1]....
        /*08cc*/ 	.word	0xffffffff


	//   ....[2]....
        /*08d0*/ 	.word	0xffffffff


	//   ....[3]....
        /*08d4*/ 	.word	0xffffffff


	//----- nvinfo : EIATTR_COOP_GROUP_INSTR_OFFSETS
	.align		4
.L_54:
        /*08d8*/ 	.byte	0x04, 0x28
        /*08da*/ 	.short	(.L_56 - .L_55)


	//   ....[0]....
.L_55:
        /*08dc*/ 	.word	0x00000070


	//   ....[1]....
        /*08e0*/ 	.word	0x00000330


	//   ....[2]....
        /*08e4*/ 	.word	0x0000f940


	//   ....[3]....
        /*08e8*/ 	.word	0x0000fbb0


	//----- nvinfo : EIATTR_VRC_CTA_INIT_COUNT
	.align		4
.L_56:
        /*08ec*/ 	.byte	0x02, 0x4a
        /*08ee*/ 	.byte	0x80
	.zero		1


	//----- nvinfo : EIATTR_MBARRIER_INSTR_OFFSETS
	.align		4
        /*08f0*/ 	.byte	0x04, 0x39
        /*08f2*/ 	.short	(.L_58 - .L_57)


	//   ....[0]....
.L_57:
        /*08f4*/ 	.word	0x00003b20
        /*08f8*/ 	.word	0x000000ff
        /*08fc*/ 	.word	0x00000000
        /*0900*/ 	.short	0x0100
        /*0902*/ 	.byte	0x08
	.zero		1


	//   ....[1]....
        /*0904*/ 	.word	0x00003b40
        /*0908*/ 	.word	0x000000ff
        /*090c*/ 	.word	0x0001c008
        /*0910*/ 	.short	0x0100
        /*0912*/ 	.byte	0x0b
	.zero		1


	//   ....[2]....
        /*0914*/ 	.word	0x0000b460
        /*0918*/ 	.word	0x000000ff
        /*091c*/ 	.word	0x00000000
        /*0920*/ 	.short	0x010a
        /*0922*/ 	.byte	0x08
	.zero		1


	//   ....[3]....
        /*0924*/ 	.word	0x0000e130
        /*0928*/ 	.word	0x000000ff
        /*092c*/ 	.word	0x00000000
        /*0930*/ 	.short	0x010a
        /*0932*/ 	.byte	0x08
	.zero		1


	//   ....[4]....
        /*0934*/ 	.word	0x0000e2a0
        /*0938*/ 	.word	0x000000ff
        /*093c*/ 	.word	0x0001c000
        /*0940*/ 	.short	0x0108
        /*0942*/ 	.byte	0x0b
	.zero		1


	//   ....[5]....
        /*0944*/ 	.word	0x0000e3a0
        /*0948*/ 	.word	0x000000ff
        /*094c*/ 	.word	0x0001c008
        /*0950*/ 	.short	0x0108
        /*0952*/ 	.byte	0x0b
	.zero		1


	//   ....[6]....
        /*0954*/ 	.word	0x0000fbd0
        /*0958*/ 	.word	0x000000ff
        /*095c*/ 	.word	0x00000000
        /*0960*/ 	.short	0x010a
        /*0962*/ 	.byte	0x08
	.zero		1


	//   ....[7]....
        /*0964*/ 	.word	0x0000fc00
        /*0968*/ 	.word	0x000000ff
        /*096c*/ 	.word	0x00000000
        /*0970*/ 	.short	0x010a
        /*0972*/ 	.byte	0x08
	.zero		1


	//----- nvinfo : EIATTR_NUM_MBARRIERS
	.align		4
.L_58:
        /*0974*/ 	.byte	0x03, 0x38
        /*0976*/ 	.short	0x0002


	//----- nvinfo : EIATTR_EXIT_INSTR_OFFSETS
	.align		4
        /*0978*/ 	.byte	0x04, 0x1c
        /*097a*/ 	.short	(.L_60 - .L_59)


	//   ....[0]....
.L_59:
        /*097c*/ 	.word	0x0000fbc0


	//----- nvinfo : EIATTR_REQNTID
	.align		4
.L_60:
        /*0980*/ 	.byte	0x04, 0x10
        /*0982*/ 	.short	(.L_62 - .L_61)
.L_61:
        /*0984*/ 	.word	0x00000080
        /*0988*/ 	.word	0x00000001
        /*098c*/ 	.word	0x00000001


	//----- nvinfo : EIATTR_CRS_STACK_SIZE
	.align		4
.L_62:
        /*0990*/ 	.byte	0x04, 0x1e
        /*0992*/ 	.short	(.L_64 - .L_63)
.L_63:
        /*0994*/ 	.word	0x00000000


	//----- nvinfo : EIATTR_CBANK_PARAM_SIZE
	.align		4
.L_64:
        /*0998*/ 	.byte	0x03, 0x19
        /*099a*/ 	.short	0x0050


	//----- nvinfo : EIATTR_PARAM_CBANK
	.align		4
        /*099c*/ 	.byte	0x04, 0x0a
        /*099e*/ 	.short	(.L_66 - .L_65)
	.align		4
.L_65:
        /*09a0*/ 	.word	index@(.nv.constant0.matmul_kernel)
        /*09a4*/ 	.short	0x0380
        /*09a6*/ 	.short	0x0050


	//----- nvinfo : EIATTR_SW_WAR
	.align		4
.L_66:
        /*09a8*/ 	.byte	0x04, 0x36
        /*09aa*/ 	.short	(.L_68 - .L_67)
.L_67:
        /*09ac*/ 	.word	0x00000008
.L_68:


//--------------------- .nv.compat                --------------------------
	.section	.nv.compat,"",@"SHT_CUDA_COMPAT_INFO"
	.align	4
        /*0000*/ 	.byte	0x02, 0x02, 0x02, 0x00, 0x02, 0x05, 0x05, 0x00, 0x02, 0x03, 0x00, 0x00, 0x02, 0x06, 0x01, 0x00


//--------------------- .nv.callgraph             --------------------------
	.section	.nv.callgraph,"",@"SHT_CUDA_CALLGRAPH"
	.align	4
	.sectionentsize	8
	.align		4
        /*0000*/ 	.word	0x00000000
	.align		4
        /*0004*/ 	.word	0xffffffff
	.align		4
        /*0008*/ 	.word	0x00000000
	.align		4
        /*000c*/ 	.word	0xfffffffe
	.align		4
        /*0010*/ 	.word	0x00000000
	.align		4
        /*0014*/ 	.word	0xfffffffd
	.align		4
        /*0018*/ 	.word	0x00000000
	.align		4
        /*001c*/ 	.word	0xfffffffc


//--------------------- .text.matmul_kernel       --------------------------
	.section	.text.matmul_kernel,"ax",@progbits
	.align	128
        .global         matmul_kernel
        .type           matmul_kernel,@function
        .size           matmul_kernel,(.L_x_21 - matmul_kernel)
        .other          matmul_kernel,@"STO_CUDA_ENTRY STV_DEFAULT"
matmul_kernel:
.text.matmul_kernel:
[----:B------:R-:W1:Y:S01]  /*0000*/  LDC R1, c[0x0][0x37c] ;  /* 0x0000df00ff017b82 */ /* 0x000e620000000800 */
[----:B------:R-:W2:Y:S01]  /*0010*/  S2R R5, SR_TID.X ;  /* 0x0000000000057919 */ /* 0x000ea20000002100 */
[----:B-1----:R-:W-:Y:S01]  /*0020*/  VIADD R1, R1, 0xfffffe30 ;  /* 0xfffffe3001017836 */ /* 0x002fe20000000000 */
[----:B--2---:R-:W-:-:S13]  /*0030*/  ISETP.GE.U32.AND P0, PT, R5, 0x20, PT ;  /* 0x000000200500780c */ /* 0x004fda0003f06070 */
[----:B------:R-:W-:Y:S02]  /*0040*/  VOTEU.ANY UP0, P0 ;  /* 0x0000000000ff7886 */ /* 0x000fe40000000100 */
[----:B------:R-:W-:Y:S05]  /*0050*/  BRA.U UP0, `(.L_x_0) ;  /* 0x0000000100b87547 */ /* 0x000fea000b800000 */
[----:B------:R-:W1:Y:S01]  /*0060*/  S2UR UR6, SR_CgaCtaId ;  /* 0x00000000000679c3 */ /* 0x000e620000008800 */
[----:B------:R-:W-:Y:S01]  /*0070*/  NOP ;  /* 0x0000000000007918 */ /* 0x000fe20000000000 */
[----:B------:R-:W-:Y:S02]  /*0080*/  UMOV UR4, 0x40 ;  /* 0x0000004000047882 */ /* 0x000fe40000000000 */
[----:B-1----:R-:W-:-:S09]  /*0090*/  ULEA UR4, UR6, UR4, 0x18 ;  /* 0x0000000406047291 */ /* 0x002fd2000f8ec0ff */
[----:B------:R-:W1:Y:S01]  /*00a0*/  LDS.U8 R0, [UR4] ;  /* 0x00000004ff007984 */ /* 0x000e620008000000 */
[----:B------:R-:W-:Y:S02]  /*00b0*/  UMOV UR4, 0x400 ;  /* 0x0000040000047882 */ /* 0x000fe40000000000 */
[----:B------:R-:W-:Y:S01]  /*00c0*/  ULEA UR4, UR6, UR4, 0x18 ;  /* 0x0000000406047291 */ /* 0x000fe2000f8ec0ff */
[----:B-1----:R-:W-:-:S13]  /*00d0*/  ISETP.NE.AND P0, PT, R0, RZ, PT ;  /* 0x000000ff0000720c */ /* 0x002fda0003f05270 */
[----:B------:R-:W-:Y:S05]  /*00e0*/  @P0 BRA `(.L_x_1) ;  /* 0x00000000007c0947 */ /* 0x000fea0003800000 */
[----:B------:R-:W-:-:S13]  /*00f0*/  ELECT P0, URZ, PT ;  /* 0x0000000000ff782f */ /* 0x000fda0003800000 */
[----:B------:R-:W-:Y:S05]  /*0100*/  @!P0 BRA `(.L_x_2) ;  /* 0x0000000000848947 */ /* 0x000fea0003800000 */
[----:B------:R-:W-:Y:S01]  /*0110*/  UMOV UR5, 0x4 ;  /* 0x0000000400057882 */ /* 0x000fe20000000000 */
[----:B------:R-:W-:Y:S02]  /*0120*/  IMAD.MOV.U32 R4, RZ, RZ, 0x1 ;  /* 0x00000001ff047424 */ /* 0x000fe400078e00ff */
[----:B------:R-:W-:Y:S02]  /*0130*/  IMAD.MOV.U32 R7, RZ, RZ, 0xf ;  /* 0x0000000fff077424 */ /* 0x000fe400078e00ff */
[----:B------:R-:W-:Y:S04]  /*0140*/  DEPBAR.LE SB1, 0x36 ;  /* 0x00009d800000791a */ /* 0x000fe80000000000 */
[----:B------:R-:W1:Y:S02]  /*0150*/  UTCATOMSWS.FIND_AND_SET.ALIGN UP1, UR5, UR5 ;  /* 0x00000005000575e3 */ /* 0x000e640008020800 */
[----:B-1----:R-:W-:-:S04]  /*0160*/  PLOP3.LUT P0, PT, PT, PT, UP1, 0x80, 0x8 ;  /* 0x000000000008781c */ /* 0x002fc80003f0f018 */
[----:B------:R-:W-:-:S04]  /*0170*/  SEL R0, RZ, 0xffffffff, !P0 ;  /* 0xffffffffff007807 */ /* 0x000fc80004000000 */
[----:B------:R-:W-:Y:S01]  /*0180*/  ISETP.NE.AND P0, PT, R0, RZ, PT ;  /* 0x000000ff0000720c */ /* 0x000fe20003f05270 */
[----:B------:R-:W-:-:S12]  /*0190*/  IMAD.U32 R0, RZ, RZ, UR5 ;  /* 0x00000005ff007e24 */ /* 0x000fd8000f8e00ff */
[----:B------:R-:W-:Y:S05]  /*01a0*/  @P0 BRA `(.L_x_3) ;  /* 0x0000000000240947 */ /* 0x000fea0003800000 */
.L_x_4:
[----:B------:R-:W-:Y:S05]  /*01b0*/  NANOSLEEP 0x64 ;  /* 0x000000640000795d */ /* 0x000fea0003800000 */
[----:B------:R-:W-:-:S05]  /*01c0*/  UMOV UR5, 0x4 ;  /* 0x0000000400057882 */ /* 0x000fca0000000000 */
[----:B------:R-:W-:Y:S04]  /*01d0*/  DEPBAR.LE SB1, 0x36 ;  /* 0x00009d800000791a */ /* 0x000fe80000000000 */
[----:B------:R-:W1:Y:S02]  /*01e0*/  UTCATOMSWS.FIND_AND_SET.ALIGN UP1, UR5, UR5 ;  /* 0x00000005000575e3 */ /* 0x000e640008020800 */
[----:B-1----:R-:W-:-:S04]  /*01f0*/  PLOP3.LUT P0, PT, PT, PT, UP1, 0x80, 0x8 ;  /* 0x000000000008781c */ /* 0x002fc80003f0f018 */
[----:B------:R-:W-:-:S04]  /*0200*/  SEL R0, RZ, 0xffffffff, !P0 ;  /* 0xffffffffff007807 */ /* 0x000fc80004000000 */
[----:B------:R-:W-:Y:S01]  /*0210*/  ISETP.NE.AND P0, PT, R0, RZ, PT ;  /* 0x000000ff0000720c */ /* 0x000fe20003f05270 */
[----:B------:R-:W-:-:S12]  /*0220*/  IMAD.U32 R0, RZ, RZ, UR5 ;  /* 0x00000005ff007e24 */ /* 0x000fd8000f8e00ff */
[----:B------:R-:W-:Y:S05]  /*0230*/  @!P0 BRA `(.L_x_4) ;  /* 0xfffffffc00dc8947 */ /* 0x000fea000383ffff */
.L_x_3:
[C---:B------:R-:W-:Y:S01]  /*0240*/  VIADD R3, R0.reuse, 0x10 ;  /* 0x0000001000037836 */ /* 0x040fe20000000000 */
[----:B------:R-:W-:Y:S01]  /*0250*/  UMOV UR5, 0x50 ;  /* 0x0000005000057882 */ /* 0x000fe20000000000 */
[----:B------:R-:W-:Y:S01]  /*0260*/  SHF.L.U32 R2, R7, R0, RZ ;  /* 0x0000000007027219 */ /* 0x000fe200000006ff */
[----:B------:R-:W-:Y:S01]  /*0270*/  ULEA UR5, UR6, UR5, 0x18 ;  /* 0x0000000506057291 */ /* 0x000fe2000f8ec0ff */
[----:B------:R-:W-:Y:S01]  /*0280*/  IMAD.SHL.U32 R0, R0, 0x20, RZ ;  /* 0x0000002000007824 */ /* 0x000fe200078e00ff */
[----:B------:R-:W-:-:S04]  /*0290*/  SHF.L.U32 R3, R4, R3, RZ ;  /* 0x0000000304037219 */ /* 0x000fc800000006ff */
[----:B------:R-:W-:-:S05]  /*02a0*/  LOP3.LUT R2, R3, R2, RZ, 0xfc, !PT ;  /* 0x0000000203027212 */ /* 0x000fca00078efcff */
[----:B------:R1:W-:Y:S04]  /*02b0*/  ATOMS.OR RZ, [UR5], R2 ;  /* 0x00000002ffff798c */ /* 0x0003e8000b000005 */
[----:B------:R1:W-:Y:S01]  /*02c0*/  STS [UR4], R0 ;  /* 0x00000000ff007988 */ /* 0x0003e20008000804 */
[----:B------:R-:W-:Y:S05]  /*02d0*/  BRA `(.L_x_2) ;  /* 0x0000000000107947 */ /* 0x000fea0003800000 */
.L_x_1:
[----:B------:R-:W-:Y:S01]  /*02e0*/  IMAD.MOV.U32 R0, RZ, RZ, -0x1 ;  /* 0xffffffffff007424 */ /* 0x000fe200078e00ff */
[----:B------:R-:W-:-:S04]  /*02f0*/  MOV R2, 0x320 ;  /* 0x0000032000027802 */ /* 0x000fc80000000f00 */
[----:B------:R1:W-:Y:S03]  /*0300*/  STS [UR4], R0 ;  /* 0x00000000ff007988 */ /* 0x0003e60008000804 */
[----:B-1----:R-:W-:Y:S05]  /*0310*/  CALL.REL.NOINC `($__internal_1_$__cuda_sm10x_tcgen05_guardrail_trap_phase_invalid_during_alloc) ;  /* 0x000000f800507944 */ /* 0x002fea0003c00000 */
.L_x_2:
[----:B------:R-:W-:Y:S05]  /*0320*/  WARPSYNC.ALL ;  /* 0x0000000000007948 */ /* 0x000fea0003800000 */
[----:B------:R-:W-:Y:S01]  /*0330*/  NOP ;  /* 0x0000000000007918 */ /* 0x000fe20000000000 */
.L_x_0:
[----:B------:R-:W2:Y:S08]  /*0340*/  LDC.64 R36, c[0x0][0x398] ;  /* 0x0000e600ff247b82 */ /* 0x000eb00000000a00 */
[----:B------:R-:W3:Y:S02]  /*0350*/  S2UR UR5, SR_CgaSize ;  /* 0x00000000000579c3 */ /* 0x000ee40000008a00 */
[----:B---3--:R-:W-:-:S12]  /*0360*/  UIMAD UR5, UR5, -0xa0, URZ ;  /* 0xffffff60050578a4 */ /* 0x008fd8000f8e02ff */
[----:B------:R-:W3:Y:S01]  /*0370*/  LDCU UR5, c[0x0][UR5+0x2b0] ;  /* 0x00005600050577ac */ /* 0x000ee20008000800 */
[----:B------:R-:W-:Y:S01]  /*0380*/  UMOV UR11, 0x400 ;  /* 0x00000400000b7882 */ /* 0x000fe20000000000 */
[----:B------:R-:W4:Y:S01]  /*0390*/  LDCU.128 UR12, c[0x0][0x380] ;  /* 0x00007000ff0c77ac */ /* 0x000f220008000c00 */
[----:B------:R-:W5:Y:S01]  /*03a0*/  S2UR UR4, SR_CTAID.X ;  /* 0x00000000000479c3 */ /* 0x000f620000002500 */
[----:B------:R-:W1:Y:S01]  /*03b0*/  LDCU.64 UR28, c[0x0][0x358] ;  /* 0x00006b00ff1c77ac */ /* 0x000e620008000a00 */
[----:B------:R-:W-:-:S06]  /*03c0*/  UMOV UR7, 0x1 ;  /* 0x0000000100077882 */ /* 0x000fcc0000000000 */
[----:B------:R-:W1:Y:S02]  /*03d0*/  LDC R251, c[0x0][0x3a0] ;  /* 0x0000e800fffb7b82 */ /* 0x000e640000000800 */
[----:B-12---:R-:W-:Y:S01]  /*03e0*/  VIADD R0, R37, 0x3f ;  /* 0x0000003f25007836 */ /* 0x006fe20000000000 */
[----:B------:R-:W-:Y:S02]  /*03f0*/  IABS R17, R36 ;  /* 0x0000002400117213 */ /* 0x000fe40000000000 */
[----:B------:R-:W-:Y:S02]  /*0400*/  LOP3.LUT R252, RZ, R37, RZ, 0x33, !PT ;  /* 0x00000025fffc7212 */ /* 0x000fe400078e33ff */
[----:B------:R-:W-:Y:S02]  /*0410*/  SHF.R.S32.HI R3, RZ, 0x1f, R0 ;  /* 0x0000001fff037819 */ /* 0x000fe40000011400 */
[----:B-----5:R-:W-:Y:S02]  /*0420*/  I2FP.F32.U32 R6, UR4 ;  /* 0x0000000400067c45 */ /* 0x020fe40008201000 */
[----:B------:R-:W-:-:S03]  /*0430*/  LEA.HI R3, R3, R0, RZ, 0x6 ;  /* 0x0000000003037211 */ /* 0x000fc600078f30ff */
[----:B---3--:R-:W-:Y:S01]  /*0440*/  FMUL R6, R6, UR5 ;  /* 0x0000000506067c20 */ /* 0x008fe20008400000 */
[----:B------:R-:W-:Y:S01]  /*0450*/  SHF.R.S32.HI R3, RZ, 0x6, R3 ;  /* 0x00000006ff037819 */ /* 0x000fe20000011403 */
[----:B------:R-:W1:Y:S02]  /*0460*/  S2UR UR5, SR_CgaCtaId ;  /* 0x00000000000579c3 */ /* 0x000e640000008800 */
[----:B------:R-:W-:Y:S02]  /*0470*/  F2I.U32.TRUNC.NTZ R7, R6 ;  /* 0x0000000600077305 */ /* 0x000fe4000020f000 */
[----:B------:R-:W-:-:S05]  /*0480*/  IMAD.SHL.U32 R4, R3, 0x8, RZ ;  /* 0x0000000803047824 */ /* 0x000fca00078e00ff */
[----:B------:R-:W-:-:S04]  /*0490*/  IABS R9, R4 ;  /* 0x0000000400097213 */ /* 0x000fc80000000000 */
[----:B------:R-:W2:Y:S01]  /*04a0*/  I2F.RP R0, R9 ;  /* 0x0000000900007306 */ /* 0x000ea20000209400 */
[----:B-1----:R-:W-:Y:S02]  /*04b0*/  USHF.L.U32 UR4, UR5, 0x7, URZ ;  /* 0x0000000705047899 */ /* 0x002fe400080006ff */
[----:B------:R-:W-:Y:S01]  /*04c0*/  ULEA UR11, UR5, UR11, 0x18 ;  /* 0x0000000b050b7291 */ /* 0x000fe2000f8ec0ff */
[----:B------:R-:W-:Y:S01]  /*04d0*/  BAR.SYNC.DEFER_BLOCKING 0x0 ;  /* 0x0000000000007b1d */ /* 0x000fe20000010000 */
[----:B------:R-:W-:Y:S02]  /*04e0*/  ULOP3.LUT UR4, UR4, 0x180, URZ, 0xc0, !UPT ;  /* 0x0000018004047892 */ /* 0x000fe4000f8ec0ff */
[----:B------:R-:W-:-:S03]  /*04f0*/  UIADD3 UR8, UPT, UPT, UR11, 0x1c000, URZ ;  /* 0x0001c0000b087890 */ /* 0x000fc6000fffe0ff */
[----:B--2---:R-:W1:Y:S02]  /*0500*/  MUFU.RCP R0, R0 ;  /* 0x0000000000007308 */ /* 0x004e640000001000 */
[----:B-1----:R-:W-:Y:S01]  /*0510*/  VIADD R2, R0, 0xffffffe ;  /* 0x0ffffffe00027836 */ /* 0x002fe20000000000 */
[----:B------:R-:W-:Y:S01]  /*0520*/  IABS R0, R7 ;  /* 0x0000000700007213 */ /* 0x000fe20000000000 */
[----:B------:R-:W1:Y:S04]  /*0530*/  LDS R22, [UR11] ;  /* 0x0000000bff167984 */ /* 0x000e680008000800 */
[----:B------:R2:W3:Y:S02]  /*0540*/  F2I.FTZ.U32.TRUNC.NTZ R3, R2 ;  /* 0x0000000200037305 */ /* 0x0004e4000021f000 */
[----:B--2---:R-:W-:-:S02]  /*0550*/  IMAD.MOV.U32 R2, RZ, RZ, RZ ;  /* 0x000000ffff027224 */ /* 0x004fc400078e00ff */
[----:B---3--:R-:W-:-:S04]  /*0560*/  IMAD.MOV R8, RZ, RZ, -R3 ;  /* 0x000000ffff087224 */ /* 0x008fc800078e0a03 */
[----:B------:R-:W-:Y:S01]  /*0570*/  IMAD R11, R8, R9, RZ ;  /* 0x00000009080b7224 */ /* 0x000fe200078e02ff */
[----:B------:R-:W-:-:S03]  /*0580*/  IABS R8, R4 ;  /* 0x0000000400087213 */ /* 0x000fc60000000000 */
[----:B------:R-:W-:-:S04]  /*0590*/  IMAD.HI.U32 R3, R3, R11, R2 ;  /* 0x0000000b03037227 */ /* 0x000fc800078e0002 */
[----:B------:R-:W-:Y:S02]  /*05a0*/  IMAD.MOV R2, RZ, RZ, -R8 ;  /* 0x000000ffff027224 */ /* 0x000fe400078e0a08 */
[----:B------:R-:W-:-:S04]  /*05b0*/  IMAD.HI.U32 R3, R3, R0, RZ ;  /* 0x0000000003037227 */ /* 0x000fc800078e00ff */
[----:B------:R-:W-:Y:S01]  /*05c0*/  IMAD R0, R3, R2, R0 ;  /* 0x0000000203007224 */ /* 0x000fe200078e0200 */
[----:B------:R-:W-:Y:S04]  /*05d0*/  BAR.SYNC.DEFER_BLOCKING 0x0 ;  /* 0x0000000000007b1d */ /* 0x000fe80000010000 */
[----:B------:R-:W-:Y:S02]  /*05e0*/  ISETP.GT.U32.AND P1, PT, R9, R0, PT ;  /* 0x000000000900720c */ /* 0x000fe40003f24070 */
[----:B-1----:R-:W-:-:S11]  /*05f0*/  R2UR UR10, R22 ;  /* 0x00000000160a72ca */ /* 0x002fd600000e0000 */
[----:B------:R-:W-:Y:S02]  /*0600*/  @!P1 IMAD.IADD R0, R0, 0x1, -R9 ;  /* 0x0000000100009824 */ /* 0x000fe400078e0a09 */
[----:B------:R-:W-:Y:S01]  /*0610*/  @!P1 VIADD R3, R3, 0x1 ;  /* 0x0000000103039836 */ /* 0x000fe20000000000 */
[----:B------:R-:W-:Y:S02]  /*0620*/  ISETP.NE.AND P1, PT, R4, RZ, PT ;  /* 0x000000ff0400720c */ /* 0x000fe40003f25270 */
[----:B------:R-:W-:Y:S02]  /*0630*/  ISETP.GE.U32.AND P0, PT, R0, R9, PT ;  /* 0x000000090000720c */ /* 0x000fe40003f06070 */
[----:B------:R-:W-:-:S04]  /*0640*/  LOP3.LUT R0, R7, R4, RZ, 0x3c, !PT ;  /* 0x0000000407007212 */ /* 0x000fc800078e3cff */
[----:B------:R-:W-:Y:S01]  /*0650*/  ISETP.GE.AND P2, PT, R0, RZ, PT ;  /* 0x000000ff0000720c */ /* 0x000fe20003f46270 */
[----:B------:R-:W-:-:S06]  /*0660*/  VIADD R0, R36, 0x1ff ;  /* 0x000001ff24007836 */ /* 0x000fcc0000000000 */
[----:B------:R-:W-:-:S04]  /*0670*/  @P0 VIADD R3, R3, 0x1 ;  /* 0x0000000103030836 */ /* 0x000fc80000000000 */
[----:B------:R-:W-:Y:S01]  /*0680*/  IMAD.MOV.U32 R2, RZ, RZ, R3 ;  /* 0x000000ffff027224 */ /* 0x000fe200078e0003 */
[----:B------:R-:W-:-:S03]  /*0690*/  SHF.R.S32.HI R3, RZ, 0x1f, R0 ;  /* 0x0000001fff037819 */ /* 0x000fc60000011400 */
[----:B------:R-:W-:Y:S01]  /*06a0*/  @!P2 IMAD.MOV R2, RZ, RZ, -R2 ;  /* 0x000000ffff02a224 */ /* 0x000fe200078e0a02 */
[----:B------:R-:W-:Y:S02]  /*06b0*/  @!P1 LOP3.LUT R2, RZ, R4, RZ, 0x33, !PT ;  /* 0x00000004ff029212 */ /* 0x000fe400078e33ff */
[----:B------:R-:W-:-:S03]  /*06c0*/  LEA.HI R3, R3, R0, RZ, 0x9 ;  /* 0x0000000003037211 */ /* 0x000fc600078f48ff */
[----:B------:R-:W-:Y:S02]  /*06d0*/  IMAD.SHL.U32 R10, R2, 0x8, RZ ;  /* 0x00000008020a7824 */ /* 0x000fe400078e00ff */
[----:B------:R-:W-:-:S03]  /*06e0*/  IMAD.MOV R2, RZ, RZ, -R2 ;  /* 0x000000ffff027224 */ /* 0x000fc600078e0a02 */
[----:B------:R-:W-:Y:S01]  /*06f0*/  LEA.HI.SX32 R3, R3, -R10, 0x17 ;  /* 0x8000000a03037211 */ /* 0x000fe200078fbaff */
[----:B------:R-:W-:-:S03]  /*0700*/  IMAD R12, R4, R2, R7 ;  /* 0x00000002040c7224 */ /* 0x000fc600078e0207 */
[----:B------:R-:W-:Y:S02]  /*0710*/  VIMNMX R13, PT, PT, R3, 0x8, PT ;  /* 0x00000008030d7848 */ /* 0x000fe40003fe0100 */
[----:B------:R-:W-:Y:S02]  /*0720*/  IABS R11, R12 ;  /* 0x0000000c000b7213 */ /* 0x000fe40000000000 */
[-C--:B------:R-:W-:Y:S02]  /*0730*/  IABS R9, R13.reuse ;  /* 0x0000000d00097213 */ /* 0x080fe40000000000 */
[----:B------:R-:W-:Y:S02]  /*0740*/  IABS R4, R13 ;  /* 0x0000000d00047213 */ /* 0x000fe40000000000 */
[----:B------:R-:W1:Y:S08]  /*0750*/  I2F.RP R0, R9 ;  /* 0x0000000900007306 */ /* 0x000e700000209400 */
[----:B-1----:R-:W1:Y:S02]  /*0760*/  MUFU.RCP R0, R0 ;  /* 0x0000000000007308 */ /* 0x002e640000001000 */
[----:B-1----:R-:W-:-:S02]  /*0770*/  VIADD R3, R0, 0xffffffe ;  /* 0x0ffffffe00037836 */ /* 0x002fc40000000000 */
[----:B------:R-:W-:Y:S01]  /*0780*/  IMAD.MOV R0, RZ, RZ, -R4 ;  /* 0x000000ffff007224 */ /* 0x000fe200078e0a04 */
[----:B------:R-:W-:-:S03]  /*0790*/  IABS R4, R37 ;  /* 0x0000002500047213 */ /* 0x000fc60000000000 */
[----:B------:R-:W1:Y:S08]  /*07a0*/  F2I.FTZ.U32.TRUNC.NTZ R3, R3 ;  /* 0x0000000300037305 */ /* 0x000e70000021f000 */
[----:B------:R-:W2:Y:S01]  /*07b0*/  I2F.RP R8, R4 ;  /* 0x0000000400087306 */ /* 0x000ea20000209400 */
[----:B-1----:R-:W-:-:S04]  /*07c0*/  IMAD.MOV R6, RZ, RZ, -R3 ;  /* 0x000000ffff067224 */ /* 0x002fc800078e0a03 */
[----:B------:R-:W-:-:S04]  /*07d0*/  IMAD.MOV.U32 R2, RZ, RZ, R6 ;  /* 0x000000ffff027224 */ /* 0x000fc800078e0006 */
[----:B------:R-:W-:Y:S01]  /*07e0*/  IMAD R7, R2, R9, RZ ;  /* 0x0000000902077224 */ /* 0x000fe200078e02ff */
[----:B--2---:R-:W-:Y:S01]  /*07f0*/  MUFU.RCP R8, R8 ;  /* 0x0000000800087308 */ /* 0x004fe20000001000 */
[----:B------:R-:W-:-:S04]  /*0800*/  IMAD.MOV.U32 R2, RZ, RZ, RZ ;  /* 0x000000ffff027224 */ /* 0x000fc800078e00ff */
[----:B------:R-:W-:-:S03]  /*0810*/  IMAD.HI.U32 R2, R3, R7, R2 ;  /* 0x0000000703027227 */ /* 0x000fc600078e0002 */
[----:B------:R-:W1:Y:S03]  /*0820*/  I2F.RP R3, R17 ;  /* 0x0000001100037306 */ /* 0x000e660000209400 */
[----:B------:R-:W-:-:S04]  /*0830*/  IMAD.HI.U32 R2, R2, R11, RZ ;  /* 0x0000000b02027227 */ /* 0x000fc800078e00ff */
[----:B------:R-:W-:Y:S01]  /*0840*/  IMAD R0, R2, R0, R11 ;  /* 0x0000000002007224 */ /* 0x000fe200078e020b */
[----:B------:R-:W-:-:S04]  /*0850*/  SHF.R.U32.HI R11, RZ, 0x6, R5 ;  /* 0x00000006ff0b7819 */ /* 0x000fc80000011605 */
[----:B------:R-:W-:Y:S02]  /*0860*/  ISETP.GT.U32.AND P1, PT, R9, R0, PT ;  /* 0x000000000900720c */ /* 0x000fe40003f24070 */
[----:B------:R-:W-:Y:S01]  /*0870*/  SGXT.U32 R11, R11, 0x1 ;  /* 0x000000010b0b781a */ /* 0x000fe20000000000 */
[----:B-1----:R-:W1:Y:S10]  /*0880*/  MUFU.RCP R3, R3 ;  /* 0x0000000300037308 */ /* 0x002e740000001000 */
[----:B------:R-:W-:-:S02]  /*0890*/  @!P1 IMAD.IADD R0, R0, 0x1, -R9 ;  /* 0x0000000100009824 */ /* 0x000fc400078e0a09 */
[----:B------:R-:W-:Y:S01]  /*08a0*/  @!P1 VIADD R2, R2, 0x1 ;  /* 0x0000000102029836 */ /* 0x000fe20000000000 */
[----:B------:R-:W-:Y:S02]  /*08b0*/  ISETP.NE.AND P1, PT, R13, RZ, PT ;  /* 0x000000ff0d00720c */ /* 0x000fe40003f25270 */
[----:B------:R-:W-:Y:S01]  /*08c0*/  ISETP.GE.U32.AND P0, PT, R0, R9, PT ;  /* 0x000000090000720c */ /* 0x000fe20003f06070 */
[----:B------:R-:W-:Y:S01]  /*08d0*/  VIADD R9, R8, 0xffffffe ;  /* 0x0ffffffe08097836 */ /* 0x000fe20000000000 */
[----:B------:R-:W-:Y:S01]  /*08e0*/  LOP3.LUT R0, R12, R13, RZ, 0x3c, !PT ;  /* 0x0000000d0c007212 */ /* 0x000fe200078e3cff */
[----:B-1----:R-:W-:-:S03]  /*08f0*/  VIADD R6, R3, 0xffffffe ;  /* 0x0ffffffe03067836 */ /* 0x002fc60000000000 */
[----:B------:R-:W-:Y:S01]  /*0900*/  ISETP.GE.AND P2, PT, R0, RZ, PT ;  /* 0x000000ff0000720c */ /* 0x000fe20003f46270 */
[----:B------:R1:W2:Y:S06]  /*0910*/  F2I.FTZ.U32.TRUNC.NTZ R7, R6 ;  /* 0x0000000600077305 */ /* 0x0002ac000021f000 */
[----:B------:R-:W-:Y:S02]  /*0920*/  @P0 VIADD R2, R2, 0x1 ;  /* 0x0000000102020836 */ /* 0x000fe40000000000 */
[----:B------:R-:W3:Y:S01]  /*0930*/  F2I.FTZ.U32.TRUNC.NTZ R9, R9 ;  /* 0x0000000900097305 */ /* 0x000ee2000021f000 */
[----:B-1----:R-:W-:-:S02]  /*0940*/  IMAD.MOV.U32 R6, RZ, RZ, RZ ;  /* 0x000000ffff067224 */ /* 0x002fc400078e00ff */
[----:B------:R-:W-:Y:S01]  /*0950*/  IMAD.MOV.U32 R14, RZ, RZ, R2 ;  /* 0x000000ffff0e7224 */ /* 0x000fe200078e0002 */
[----:B------:R-:W-:-:S03]  /*0960*/  LOP3.LUT R2, R5, 0x7f, RZ, 0xc0, !PT ;  /* 0x0000007f05027812 */ /* 0x000fc600078ec0ff */
[----:B------:R-:W-:Y:S01]  /*0970*/  @!P2 IMAD.MOV R14, RZ, RZ, -R14 ;  /* 0x000000ffff0ea224 */ /* 0x000fe200078e0a0e */
[----:B------:R-:W-:Y:S01]  /*0980*/  @!P1 LOP3.LUT R14, RZ, R13, RZ, 0x33, !PT ;  /* 0x0000000dff0e9212 */ /* 0x000fe200078e33ff */
[----:B--2---:R-:W-:-:S04]  /*0990*/  IMAD.MOV R8, RZ, RZ, -R7 ;  /* 0x000000ffff087224 */ /* 0x004fc800078e0a07 */
[----:B------:R-:W-:Y:S02]  /*09a0*/  IMAD.MOV R0, RZ, RZ, -R14 ;  /* 0x000000ffff007224 */ /* 0x000fe400078e0a0e */
[----:B---3--:R-:W-:Y:S02]  /*09b0*/  IMAD.MOV R15, RZ, RZ, -R9 ;  /* 0x000000ffff0f7224 */ /* 0x008fe400078e0a09 */
[----:B------:R-:W-:Y:S02]  /*09c0*/  IMAD R0, R13, R0, R12 ;  /* 0x000000000d007224 */ /* 0x000fe400078e020c */
[----:B------:R-:W-:Y:S02]  /*09d0*/  IMAD R13, R8, R17, RZ ;  /* 0x00000011080d7224 */ /* 0x000fe400078e02ff */
[----:B------:R-:W-:Y:S02]  /*09e0*/  IMAD.IADD R3, R10, 0x1, R0 ;  /* 0x000000010a037824 */ /* 0x000fe400078e0200 */
[----:B------:R-:W-:-:S02]  /*09f0*/  IMAD.SHL.U32 R0, R14, 0x40, RZ ;  /* 0x000000400e007824 */ /* 0x000fc400078e00ff */
[----:B------:R-:W-:Y:S01]  /*0a00*/  IMAD.MOV.U32 R8, RZ, RZ, RZ ;  /* 0x000000ffff087224 */ /* 0x000fe200078e00ff */
[----:B------:R-:W-:Y:S01]  /*0a10*/  LEA R3, R3, UR4, 0x9 ;  /* 0x0000000403037c11 */ /* 0x000fe2000f8e48ff */
[----:B------:R-:W-:Y:S01]  /*0a20*/  IMAD.HI.U32 R6, R7, R13, R6 ;  /* 0x0000000d07067227 */ /* 0x000fe200078e0006 */
[----:B------:R-:W-:Y:S01]  /*0a30*/  LOP3.LUT R11, R0, R11, RZ, 0xfc, !PT ;  /* 0x0000000b000b7212 */ /* 0x000fe200078efcff */
[----:B------:R-:W1:Y:S01]  /*0a40*/  LDCU UR4, c[0x0][0x3a4] ;  /* 0x00007480ff0477ac */ /* 0x000e620008000800 */
[----:B------:R-:W-:Y:S01]  /*0a50*/  SHF.R.U32.HI R13, RZ, 0x5, R5 ;  /* 0x00000005ff0d7819 */ /* 0x000fe20000011605 */
[----:B------:R-:W-:Y:S01]  /*0a60*/  IMAD.IADD R40, R2, 0x1, R3 ;  /* 0x0000000102287824 */ /* 0x000fe200078e0203 */
[----:B------:R-:W-:Y:S01]  /*0a70*/  LOP3.LUT R14, R11, 0x2, RZ, 0xfc, !PT ;  /* 0x000000020b0e7812 */ /* 0x000fe200078efcff */
[----:B------:R-:W-:Y:S01]  /*0a80*/  IMAD R3, R15, R4, RZ ;  /* 0x000000040f037224 */ /* 0x000fe200078e02ff */
[----:B------:R-:W-:Y:S02]  /*0a90*/  LOP3.LUT R16, R11, 0x4, RZ, 0xfc, !PT ;  /* 0x000000040b107812 */ /* 0x000fe400078efcff */
[----:B------:R-:W-:Y:S01]  /*0aa0*/  IABS R10, R40 ;  /* 0x00000028000a7213 */ /* 0x000fe20000000000 */
[----:B------:R-:W-:Y:S01]  /*0ab0*/  IMAD.HI.U32 R8, R9, R3, R8 ;  /* 0x0000000309087227 */ /* 0x000fe200078e0008 */
[----:B------:R-:W-:Y:S01]  /*0ac0*/  IABS R7, R14 ;  /* 0x0000000e00077213 */ /* 0x000fe20000000000 */
[----:B------:R2:W-:Y:S01]  /*0ad0*/  STL [R1+0xd4], R40 ;  /* 0x0000d42801007387 */ /* 0x0005e20000100800 */
[----:B------:R-:W-:Y:S01]  /*0ae0*/  IABS R15, R16 ;  /* 0x00000010000f7213 */ /* 0x000fe20000000000 */
[----:B------:R-:W-:Y:S01]  /*0af0*/  IMAD.MOV.U32 R9, RZ, RZ, R10 ;  /* 0x000000ffff097224 */ /* 0x000fe200078e000a */
[----:B------:R-:W-:Y:S01]  /*0b00*/  SHF.R.S32.HI R10, RZ, 0x6, R5 ;  /* 0x00000006ff0a7819 */ /* 0x000fe20000011405 */
[----:B------:R-:W-:Y:S01]  /*0b10*/  IMAD.HI.U32 R3, R8, R7, RZ ;  /* 0x0000000708037227 */ /* 0x000fe200078e00ff */
[----:B------:R-:W-:-:S02]  /*0b20*/  LOP3.LUT R18, R11, 0x6, RZ, 0xfc, !PT ;  /* 0x000000060b127812 */ /* 0x000fc400078efcff */
[----:B------:R-:W-:Y:S01]  /*0b30*/  SGXT R10, R10, 0x1 ;  /* 0x000000010a0a781a */ /* 0x000fe20000000200 */
[----:B------:R-:W-:Y:S01]  /*0b40*/  IMAD.HI.U32 R6, R6, R9, RZ ;  /* 0x0000000906067227 */ /* 0x000fe200078e00ff */
[----:B------:R-:W-:Y:S02]  /*0b50*/  IABS R19, R18 ;  /* 0x0000001200137213 */ /* 0x000fe40000000000 */
[----:B------:R-:W-:Y:S01]  /*0b60*/  LOP3.LUT R10, R10, 0x90, RZ, 0xc0, !PT ;  /* 0x000000900a0a7812 */ /* 0x000fe200078ec0ff */
[----:B------:R-:W-:Y:S01]  /*0b70*/  IMAD.MOV R3, RZ, RZ, -R3 ;  /* 0x000000ffff037224 */ /* 0x000fe200078e0a03 */
[----:B------:R-:W-:Y:S01]  /*0b80*/  R2UR UR9, R13 ;  /* 0x000000000d0972ca */ /* 0x000fe200000e0000 */
[----:B------:R-:W-:Y:S01]  /*0b90*/  IMAD.MOV R6, RZ, RZ, -R6 ;  /* 0x000000ffff067224 */ /* 0x000fe200078e0a06 */
[----:B------:R-:W-:Y:S01]  /*0ba0*/  LOP3.LUT R20, R11, 0x8, RZ, 0xfc, !PT ;  /* 0x000000080b147812 */ /* 0x000fe200078efcff */
[----:B------:R-:W-:Y:S01]  /*0bb0*/  IMAD R7, R4, R3, R7 ;  /* 0x0000000304077224 */ /* 0x000fe200078e0207 */
[----:B------:R-:W-:Y:S01]  /*0bc0*/  ISETP.GE.AND P2, PT, R14, RZ, PT ;  /* 0x000000ff0e00720c */ /* 0x000fe20003f46270 */
[----:B------:R-:W-:Y:S01]  /*0bd0*/  IMAD R6, R17, R6, R9 ;  /* 0x0000000611067224 */ /* 0x000fe200078e0209 */
[----:B------:R-:W-:Y:S01]  /*0be0*/  IABS R21, R20 ;  /* 0x0000001400157213 */ /* 0x000fe20000000000 */
[----:B------:R-:W-:Y:S01]  /*0bf0*/  IMAD.HI.U32 R3, R8, R15, RZ ;  /* 0x0000000f08037227 */ /* 0x000fe200078e00ff */
[----:B------:R-:W-:-:S02]  /*0c00*/  ISETP.GT.U32.AND P1, PT, R4, R7, PT ;  /* 0x000000070400720c */ /* 0x000fc40003f24070 */
[----:B------:R-:W-:Y:S01]  /*0c10*/  ISETP.GT.U32.AND P0, PT, R17, R6, PT ;  /* 0x000000061100720c */ /* 0x000fe20003f04070 */
[----:B------:R-:W-:Y:S01]  /*0c20*/  IMAD.SHL.U32 R9, R5, 0x4, RZ ;  /* 0x0000000405097824 */ /* 0x000fe200078e00ff */
[C---:B------:R-:W-:Y:S01]  /*0c30*/  LOP3.LUT R14, R11.reuse, 0x12, RZ, 0xfc, !PT ;  /* 0x000000120b0e7812 */ /* 0x040fe200078efcff */
[----:B------:R-:W-:Y:S01]  /*0c40*/  IMAD.MOV R12, RZ, RZ, -R3 ;  /* 0x000000ffff0c7224 */ /* 0x000fe200078e0a03 */
[----:B------:R-:W-:Y:S01]  /*0c50*/  ISETP.GE.AND P5, PT, R18, RZ, PT ;  /* 0x000000ff1200720c */ /* 0x000fe20003fa6270 */
[----:B------:R-:W-:Y:S01]  /*0c60*/  IMAD.HI.U32 R3, R8, R19, RZ ;  /* 0x0000001308037227 */ /* 0x000fe200078e00ff */
[----:B------:R-:W-:Y:S02]  /*0c70*/  LOP3.LUT R13, R10, 0x7c, R9, 0x78, !PT ;  /* 0x0000007c0a0d7812 */ /* 0x000fe400078e7809 */
[C---:B------:R-:W-:Y:S01]  /*0c80*/  LOP3.LUT R18, R11.reuse, 0x16, RZ, 0xfc, !PT ;  /* 0x000000160b127812 */ /* 0x040fe200078efcff */
[----:B------:R-:W-:Y:S01]  /*0c90*/  IMAD R9, R4, R12, R15 ;  /* 0x0000000c04097224 */ /* 0x000fe200078e020f */
[----:B------:R-:W-:Y:S01]  /*0ca0*/  LOP3.LUT R12, R11, 0xc, RZ, 0xfc, !PT ;  /* 0x0000000c0b0c7812 */ /* 0x000fe200078efcff */
[----:B------:R-:W-:Y:S01]  /*0cb0*/  IMAD.MOV R15, RZ, RZ, -R3 ;  /* 0x000000ffff0f7224 */ /* 0x000fe200078e0a03 */
[----:B------:R-:W-:Y:S01]  /*0cc0*/  IABS R27, R18 ;  /* 0x00000012001b7213 */ /* 0x000fe20000000000 */
[----:B------:R-:W-:Y:S01]  /*0cd0*/  @!P0 IMAD.IADD R6, R6, 0x1, -R17 ;  /* 0x0000000106068824 */ /* 0x000fe200078e0a11 */
[C---:B------:R-:W-:Y:S01]  /*0ce0*/  ISETP.GT.U32.AND P3, PT, R4.reuse, R9, PT ;  /* 0x000000090400720c */ /* 0x040fe20003f64070 */
[----:B------:R-:W-:Y:S01]  /*0cf0*/  IMAD R15, R4, R15, R19 ;  /* 0x0000000f040f7224 */ /* 0x000fe200078e0213 */
[----:B------:R-:W-:Y:S01]  /*0d00*/  ISETP.GE.AND P0, PT, R16, RZ, PT ;  /* 0x000000ff1000720c */ /* 0x000fe20003f06270 */
[----:B------:R-:W-:Y:S01]  /*0d10*/  @!P1 IMAD.IADD R7, R7, 0x1, -R4 ;  /* 0x0000000107079824 */ /* 0x000fe200078e0a04 */
[----:B------:R-:W-:Y:S01]  /*0d20*/  ISETP.GT.U32.AND P6, PT, R17, R6, PT ;  /* 0x000000061100720c */ /* 0x000fe20003fc4070 */
[----:B------:R-:W-:Y:S01]  /*0d30*/  IMAD.SHL.U32 R10, R5, 0x100, RZ ;  /* 0x00000100050a7824 */ /* 0x000fe200078e00ff */
[----:B------:R-:W-:-:S02]  /*0d40*/  ISETP.GT.U32.AND P4, PT, R4, R15, PT ;  /* 0x0000000f0400720c */ /* 0x000fc40003f84070 */
[----:B------:R-:W-:Y:S02]  /*0d50*/  ISETP.GT.U32.AND P1, PT, R4, R7, PT ;  /* 0x000000070400720c */ /* 0x000fe40003f24070 */
[----:B------:R-:W-:Y:S01]  /*0d60*/  LOP3.LUT R3, R13, 0x2000, R10, 0xf8, !PT ;  /* 0x000020000d037812 */ /* 0x000fe200078ef80a */
[----:B------:R-:W-:Y:S01]  /*0d70*/  IMAD.HI.U32 R10, R8, R21, RZ ;  /* 0x00000015080a7227 */ /* 0x000fe200078e00ff */
[----:B------:R-:W-:Y:S02]  /*0d80*/  LOP3.LUT R13, R11, 0x10, RZ, 0xfc, !PT ;  /* 0x000000100b0d7812 */ /* 0x000fe400078efcff */
[----:B------:R-:W-:Y:S01]  /*0d90*/  IABS R19, R14 ;  /* 0x0000000e00137213 */ /* 0x000fe20000000000 */
[----:B------:R-:W-:Y:S01]  /*0da0*/  @!P3 IMAD.IADD R9, R9, 0x1, -R4 ;  /* 0x000000010909b824 */ /* 0x000fe200078e0a04 */
[----:B------:R-:W-:Y:S01]  /*0db0*/  IABS R23, R13 ;  /* 0x0000000d00177213 */ /* 0x000fe20000000000 */
[----:B------:R-:W-:Y:S01]  /*0dc0*/  IMAD.MOV R10, RZ, RZ, -R10 ;  /* 0x000000ffff0a7224 */ /* 0x000fe200078e0a0a */
[----:B------:R-:W-:Y:S01]  /*0dd0*/  LOP3.LUT R16, R11, 0x14, RZ, 0xfc, !PT ;  /* 0x000000140b107812 */ /* 0x000fe200078efcff */
[--C-:B------:R-:W-:Y:S01]  /*0de0*/  @!P4 IMAD.IADD R15, R15, 0x1, -R4.reuse ;  /* 0x000000010f0fc824 */ /* 0x100fe200078e0a04 */
[----:B------:R-:W-:Y:S01]  /*0df0*/  ISETP.GT.U32.AND P3, PT, R4, R9, PT ;  /* 0x000000090400720c */ /* 0x000fe20003f64070 */
[----:B------:R-:W-:Y:S01]  /*0e00*/  @!P6 IMAD.IADD R6, R6, 0x1, -R17 ;  /* 0x000000010606e824 */ /* 0x000fe200078e0a11 */
[----:B------:R-:W-:Y:S01]  /*0e10*/  ISETP.GE.AND P6, PT, R20, RZ, PT ;  /* 0x000000ff1400720c */ /* 0x000fe20003fc6270 */
[----:B------:R-:W-:Y:S01]  /*0e20*/  @!P1 IMAD.IADD R7, R7, 0x1, -R4 ;  /* 0x0000000107079824 */ /* 0x000fe200078e0a04 */
[C---:B------:R-:W-:Y:S01]  /*0e30*/  ISETP.GT.U32.AND P1, PT, R4.reuse, R15, PT ;  /* 0x0000000f0400720c */ /* 0x040fe20003f24070 */
[----:B------:R-:W-:Y:S01]  /*0e40*/  IMAD R17, R4, R10, R21 ;  /* 0x0000000a04117224 */ /* 0x000fe200078e0215 */
[----:B------:R-:W-:Y:S01]  /*0e50*/  LOP3.LUT R10, R11, 0xa, RZ, 0xfc, !PT ;  /* 0x0000000a0b0a7812 */ /* 0x000fe200078efcff */
[----:B------:R-:W-:Y:S01]  /*0e60*/  IMAD.MOV.U32 R47, RZ, RZ, R7 ;  /* 0x000000ffff2f7224 */ /* 0x000fe200078e0007 */
[----:B------:R-:W-:-:S02]  /*0e70*/  IABS R21, R12 ;  /* 0x0000000c00157213 */ /* 0x000fc40000000000 */
[----:B------:R-:W-:Y:S01]  /*0e80*/  ISETP.GE.AND P4, PT, R10, RZ, PT ;  /* 0x000000ff0a00720c */ /* 0x000fe20003f86270 */
[----:B------:R-:W-:Y:S01]  /*0e90*/  @!P2 IMAD.MOV R47, RZ, RZ, -R47 ;  /* 0x000000ffff2fa224 */ /* 0x000fe200078e0a2f */
[----:B------:R-:W-:Y:S01]  /*0ea0*/  IABS R10, R10 ;  /* 0x0000000a000a7213 */ /* 0x000fe20000000000 */
[----:B------:R-:W-:Y:S01]  /*0eb0*/  @!P3 IMAD.IADD R9, R9, 0x1, -R4 ;  /* 0x000000010909b824 */ /* 0x000fe200078e0a04 */
[----:B------:R-:W-:Y:S02]  /*0ec0*/  ISETP.GE.AND P3, PT, R13, RZ, PT ;  /* 0x000000ff0d00720c */ /* 0x000fe40003f66270 */
[----:B------:R-:W-:Y:S01]  /*0ed0*/  IABS R25, R16 ;  /* 0x0000001000197213 */ /* 0x000fe20000000000 */
[----:B------:R-:W-:Y:S01]  /*0ee0*/  IMAD.MOV.U32 R13, RZ, RZ, R10 ;  /* 0x000000ffff0d7224 */ /* 0x000fe200078e000a */
[----:B------:R-:W-:Y:S01]  /*0ef0*/  LOP3.LUT R20, R11, 0x18, RZ, 0xfc, !PT ;  /* 0x000000180b147812 */ /* 0x000fe200078efcff */
[----:B------:R-:W-:Y:S01]  /*0f00*/  @!P1 IMAD.IADD R15, R15, 0x1, -R4 ;  /* 0x000000010f0f9824 */ /* 0x000fe200078e0a04 */
[----:B------:R-:W-:Y:S01]  /*0f10*/  ISETP.GT.U32.AND P1, PT, R4, R17, PT ;  /* 0x000000110400720c */ /* 0x000fe20003f24070 */
[----:B------:R-:W-:Y:S01]  /*0f20*/  IMAD.HI.U32 R7, R8, R13, RZ ;  /* 0x0000000d08077227 */ /* 0x000fe200078e00ff */
[----:B------:R-:W-:-:S02]  /*0f30*/  ISETP.GE.AND P2, PT, R12, RZ, PT ;  /* 0x000000ff0c00720c */ /* 0x000fc40003f46270 */
[C---:B------:R-:W-:Y:S01]  /*0f40*/  LOP3.LUT R22, R11.reuse, 0x1a, RZ, 0xfc, !PT ;  /* 0x0000001a0b167812 */ /* 0x040fe200078efcff */
[----:B------:R-:W-:Y:S01]  /*0f50*/  IMAD.MOV R7, RZ, RZ, -R7 ;  /* 0x000000ffff077224 */ /* 0x000fe200078e0a07 */
[----:B------:R-:W-:Y:S01]  /*0f60*/  IABS R29, R20 ;  /* 0x00000014001d7213 */ /* 0x000fe20000000000 */
[----:B------:R-:W-:Y:S01]  /*0f70*/  IMAD.HI.U32 R10, R8, R21, RZ ;  /* 0x00000015080a7227 */ /* 0x000fe200078e00ff */
[----:B------:R-:W-:Y:S02]  /*0f80*/  IABS R31, R22 ;  /* 0x00000016001f7213 */ /* 0x000fe40000000000 */
[C---:B------:R-:W-:Y:S01]  /*0f90*/  LOP3.LUT R26, R11.reuse, 0x32, RZ, 0xfc, !PT ;  /* 0x000000320b1a7812 */ /* 0x040fe200078efcff */
[C---:B------:R-:W-:Y:S01]  /*0fa0*/  IMAD R7, R4.reuse, R7, R13 ;  /* 0x0000000704077224 */ /* 0x040fe200078e020d */
[----:B------:R-:W-:Y:S01]  /*0fb0*/  LOP3.LUT R30, R11, 0x36, RZ, 0xfc, !PT ;  /* 0x000000360b1e7812 */ /* 0x000fe200078efcff */
[----:B------:R-:W-:Y:S01]  /*0fc0*/  IMAD.MOV.U32 R13, RZ, RZ, R9 ;  /* 0x000000ffff0d7224 */ /* 0x000fe200078e0009 */
[----:B------:R-:W-:Y:S01]  /*0fd0*/  IABS R69, R26 ;  /* 0x0000001a00457213 */ /* 0x000fe20000000000 */
[----:B------:R-:W-:Y:S01]  /*0fe0*/  @!P1 IMAD.IADD R17, R17, 0x1, -R4 ;  /* 0x0000000111119824 */ /* 0x000fe200078e0a04 */
[----:B------:R-:W-:Y:S01]  /*0ff0*/  ISETP.GT.U32.AND P1, PT, R4, R7, PT ;  /* 0x000000070400720c */ /* 0x000fe20003f24070 */
[----:B------:R-:W-:Y:S01]  /*1000*/  @!P0 IMAD.MOV R13, RZ, RZ, -R13 ;  /* 0x000000ffff0d8224 */ /* 0x000fe200078e0a0d */
[----:B------:R-:W-:Y:S01]  /*1010*/  LOP3.LUT R24, R11, 0x30, RZ, 0xfc, !PT ;  /* 0x000000300b187812 */ /* 0x000fe200078efcff */
[----:B------:R-:W-:Y:S01]  /*1020*/  IMAD.HI.U32 R9, R8, R19, RZ ;  /* 0x0000001308097227 */ /* 0x000fe200078e00ff */
[----:B------:R-:W-:-:S02]  /*1030*/  ISETP.GT.U32.AND P0, PT, R4, R17, PT ;  /* 0x000000110400720c */ /* 0x000fc40003f04070 */
[----:B------:R-:W-:Y:S01]  /*1040*/  IABS R75, R30 ;  /* 0x0000001e004b7213 */ /* 0x000fe20000000000 */
[----:B------:R-:W-:Y:S01]  /*1050*/  IMAD.MOV R9, RZ, RZ, -R9 ;  /* 0x000000ffff097224 */ /* 0x000fe200078e0a09 */
[----:B------:R-:W-:Y:S01]  /*1060*/  LOP3.LUT R28, R11, 0x34, RZ, 0xfc, !PT ;  /* 0x000000340b1c7812 */ /* 0x000fe200078efcff */
[----:B------:R-:W-:Y:S01]  /*1070*/  IMAD.MOV R10, RZ, RZ, -R10 ;  /* 0x000000ffff0a7224 */ /* 0x000fe200078e0a0a */
[----:B------:R-:W-:Y:S01]  /*1080*/  IABS R67, R24 ;  /* 0x0000001800437213 */ /* 0x000fe20000000000 */
[C---:B------:R-:W-:Y:S01]  /*1090*/  IMAD R9, R4.reuse, R9, R19 ;  /* 0x0000000904097224 */ /* 0x040fe200078e0213 */
[----:B------:R-:W-:Y:S01]  /*10a0*/  IABS R71, R28 ;  /* 0x0000001c00477213 */ /* 0x000fe20000000000 */
[--C-:B------:R-:W-:Y:S01]  /*10b0*/  @!P1 IMAD.IADD R7, R7, 0x1, -R4.reuse ;  /* 0x0000000107079824 */ /* 0x100fe200078e0a04 */
[C---:B------:R-:W-:Y:S01]  /*10c0*/  LOP3.LUT R32, R11.reuse, 0x38, RZ, 0xfc, !PT ;  /* 0x000000380b207812 */ /* 0x040fe200078efcff */
[C---:B------:R-:W-:Y:S01]  /*10d0*/  IMAD R21, R4.reuse, R10, R21 ;  /* 0x0000000a04157224 */ /* 0x040fe200078e0215 */
[----:B------:R-:W-:Y:S01]  /*10e0*/  LOP3.LUT R34, R11, 0x3a, RZ, 0xfc, !PT ;  /* 0x0000003a0b227812 */ /* 0x000fe200078efcff */
[----:B------:R-:W-:Y:S01]  /*10f0*/  @!P0 IMAD.IADD R17, R17, 0x1, -R4 ;  /* 0x0000000111118824 */ /* 0x000fe200078e0a04 */
[----:B------:R-:W-:Y:S01]  /*1100*/  ISETP.GT.U32.AND P1, PT, R4, R7, PT ;  /* 0x000000070400720c */ /* 0x000fe20003f24070 */
[----:B------:R-:W-:Y:S01]  /*1110*/  IMAD.HI.U32 R10, R8, R25, RZ ;  /* 0x00000019080a7227 */ /* 0x000fe200078e00ff */
[----:B------:R-:W-:-:S02]  /*1120*/  IABS R77, R32 ;  /* 0x00000020004d7213 */ /* 0x000fc40000000000 */
[----:B------:R-:W-:Y:S01]  /*1130*/  IABS R79, R34 ;  /* 0x00000022004f7213 */ /* 0x000fe20000000000 */
[----:B------:R-:W-:Y:S01]  /*1140*/  @!P6 IMAD.MOV R17, RZ, RZ, -R17 ;  /* 0x000000ffff11e224 */ /* 0x000fe200078e0a11 */
[C---:B------:R-:W-:Y:S01]  /*1150*/  ISETP.GT.U32.AND P6, PT, R4.reuse, R9, PT ;  /* 0x000000090400720c */ /* 0x040fe20003fc4070 */
[----:B------:R-:W-:Y:S01]  /*1160*/  IMAD.MOV R10, RZ, RZ, -R10 ;  /* 0x000000ffff0a7224 */ /* 0x000fe200078e0a0a */
[----:B------:R-:W-:Y:S01]  /*1170*/  LOP3.LUT R38, R11, 0x3c, RZ, 0xfc, !PT ;  /* 0x0000003c0b267812 */ /* 0x000fe200078efcff */
[----:B------:R-:W-:Y:S01]  /*1180*/  @!P5 IMAD.MOV R15, RZ, RZ, -R15 ;  /* 0x000000ffff0fd224 */ /* 0x000fe200078e0a0f */
[C---:B------:R-:W-:Y:S01]  /*1190*/  ISETP.GT.U32.AND P5, PT, R4.reuse, R21, PT ;  /* 0x000000150400720c */ /* 0x040fe20003fa4070 */
[----:B------:R-:W-:Y:S01]  /*11a0*/  IMAD R25, R4, R10, R25 ;  /* 0x0000000a04197224 */ /* 0x000fe200078e0219 */
[----:B------:R-:W-:Y:S01]  /*11b0*/  IABS R81, R38 ;  /* 0x0000002600517213 */ /* 0x000fe20000000000 */
[----:B------:R-:W-:Y:S02]  /*11c0*/  @!P1 IMAD.IADD R7, R7, 0x1, -R4 ;  /* 0x0000000107079824 */ /* 0x000fe400078e0a04 */
[----:B------:R-:W-:Y:S01]  /*11d0*/  IMAD.HI.U32 R10, R8, R27, RZ ;  /* 0x0000001b080a7227 */ /* 0x000fe200078e00ff */
[----:B------:R-:W-:-:S03]  /*11e0*/  ISETP.GT.U32.AND P1, PT, R4, R25, PT ;  /* 0x000000190400720c */ /* 0x000fc60003f24070 */
[----:B------:R-:W-:Y:S02]  /*11f0*/  IMAD.MOV.U32 R19, RZ, RZ, R7 ;  /* 0x000000ffff137224 */ /* 0x000fe400078e0007 */
[----:B------:R-:W-:Y:S01]  /*1200*/  @!P6 IMAD.IADD R9, R9, 0x1, -R4 ;  /* 0x000000010909e824 */ /* 0x000fe200078e0a04 */
[----:B------:R-:W-:Y:S01]  /*1210*/  ISETP.GE.AND P6, PT, R14, RZ, PT ;  /* 0x000000ff0e00720c */ /* 0x000fe20003fc6270 */
[----:B------:R-:W-:Y:S01]  /*1220*/  @!P4 IMAD.MOV R19, RZ, RZ, -R19 ;  /* 0x000000ffff13c224 */ /* 0x000fe200078e0a13 */
[----:B------:R-:W-:Y:S01]  /*1230*/  LOP3.LUT R14, R11, 0x26, RZ, 0xfc, !PT ;  /* 0x000000260b0e7812 */ /* 0x000fe200078efcff */
[----:B------:R-:W-:Y:S01]  /*1240*/  IMAD.HI.U32 R12, R8, R23, RZ ;  /* 0x00000017080c7227 */ /* 0x000fe200078e00ff */
[----:B------:R-:W-:Y:S02]  /*1250*/  ISETP.GT.U32.AND P4, PT, R4, R9, PT ;  /* 0x000000090400720c */ /* 0x000fe40003f84070 */
[----:B------:R-:W-:Y:S01]  /*1260*/  IABS R45, R14 ;  /* 0x0000000e002d7213 */ /* 0x000fe20000000000 */
[----:B------:R-:W-:-:S02]  /*1270*/  IMAD.MOV R10, RZ, RZ, -R10 ;  /* 0x000000ffff0a7224 */ /* 0x000fc400078e0a0a */
[----:B------:R-:W-:Y:S02]  /*1280*/  IMAD.MOV R12, RZ, RZ, -R12 ;  /* 0x000000ffff0c7224 */ /* 0x000fe400078e0a0c */
[----:B------:R-:W-:Y:S02]  /*1290*/  IMAD R27, R4, R10, R27 ;  /* 0x0000000a041b7224 */ /* 0x000fe400078e021b */
[----:B------:R-:W-:-:S04]  /*12a0*/  IMAD.HI.U32 R10, R8, R29, RZ ;  /* 0x0000001d080a7227 */ /* 0x000fc800078e00ff */
[----:B------:R-:W-:Y:S02]  /*12b0*/  IMAD R23, R4, R12, R23 ;  /* 0x0000000c04177224 */ /* 0x000fe400078e0217 */
[----:B------:R-:W-:-:S03]  /*12c0*/  IMAD.HI.U32 R12, R8, R31, RZ ;  /* 0x0000001f080c7227 */ /* 0x000fc600078e00ff */
[C---:B------:R-:W-:Y:S01]  /*12d0*/  ISETP.GT.U32.AND P0, PT, R4.reuse, R23, PT ;  /* 0x000000170400720c */ /* 0x040fe20003f04070 */
[----:B------:R-:W-:Y:S02]  /*12e0*/  IMAD.MOV R10, RZ, RZ, -R10 ;  /* 0x000000ffff0a7224 */ /* 0x000fe400078e0a0a */
[----:B------:R-:W-:Y:S02]  /*12f0*/  @!P5 IMAD.IADD R21, R21, 0x1, -R4 ;  /* 0x000000011515d824 */ /* 0x000fe400078e0a04 */
[----:B------:R-:W-:Y:S02]  /*1300*/  IMAD.MOV R12, RZ, RZ, -R12 ;  /* 0x000000ffff0c7224 */ /* 0x000fe400078e0a0c */
[C---:B------:R-:W-:Y:S01]  /*1310*/  IMAD R7, R4.reuse, R10, R29 ;  /* 0x0000000a04077224 */ /* 0x040fe200078e021d */
[C---:B------:R-:W-:Y:S01]  /*1320*/  ISETP.GT.U32.AND P5, PT, R4.reuse, R21, PT ;  /* 0x000000150400720c */ /* 0x040fe20003fa4070 */
[--C-:B------:R-:W-:Y:S01]  /*1330*/  @!P4 IMAD.IADD R9, R9, 0x1, -R4.reuse ;  /* 0x000000010909c824 */ /* 0x100fe200078e0a04 */
[----:B------:R-:W-:Y:S01]  /*1340*/  LOP3.LUT R10, R11, 0x1c, RZ, 0xfc, !PT ;  /* 0x0000001c0b0a7812 */ /* 0x000fe200078efcff */
[C---:B------:R-:W-:Y:S01]  /*1350*/  IMAD R31, R4.reuse, R12, R31 ;  /* 0x0000000c041f7224 */ /* 0x040fe200078e021f */
[C---:B------:R-:W-:Y:S01]  /*1360*/  ISETP.GT.U32.AND P4, PT, R4.reuse, R7, PT ;  /* 0x000000070400720c */ /* 0x040fe20003f84070 */
[----:B------:R-:W-:Y:S01]  /*1370*/  IMAD.MOV.U32 R49, RZ, RZ, R9 ;  /* 0x000000ffff317224 */ /* 0x000fe200078e0009 */
[----:B------:R-:W-:Y:S01]  /*1380*/  IABS R29, R10 ;  /* 0x0000000a001d7213 */ /* 0x000fe20000000000 */
[--C-:B------:R-:W-:Y:S01]  /*1390*/  @!P0 IMAD.IADD R23, R23, 0x1, -R4.reuse ;  /* 0x0000000117178824 */ /* 0x100fe200078e0a04 */
[----:B------:R-:W-:Y:S01]  /*13a0*/  LOP3.LUT R12, R11, 0x20, RZ, 0xfc, !PT ;  /* 0x000000200b0c7812 */ /* 0x000fe200078efcff */
[----:B------:R-:W-:Y:S01]  /*13b0*/  @!P6 IMAD.MOV R49, RZ, RZ, -R49 ;  /* 0x000000ffff31e224 */ /* 0x000fe200078e0a31 */
[C---:B------:R-:W-:Y:S01]  /*13c0*/  ISETP.GT.U32.AND P6, PT, R4.reuse, R31, PT ;  /* 0x0000001f0400720c */ /* 0x040fe20003fc4070 */
[--C-:B------:R-:W-:Y:S01]  /*13d0*/  @!P1 IMAD.IADD R25, R25, 0x1, -R4.reuse ;  /* 0x0000000119199824 */ /* 0x100fe200078e0a04 */
[C---:B------:R-:W-:Y:S01]  /*13e0*/  ISETP.GT.U32.AND P0, PT, R4.reuse, R23, PT ;  /* 0x000000170400720c */ /* 0x040fe20003f04070 */
[----:B------:R-:W-:Y:S01]  /*13f0*/  @!P5 IMAD.IADD R21, R21, 0x1, -R4 ;  /* 0x000000011515d824 */ /* 0x000fe200078e0a04 */
[----:B------:R-:W-:Y:S01]  /*1400*/  ISETP.GT.U32.AND P5, PT, R4, R27, PT ;  /* 0x0000001b0400720c */ /* 0x000fe20003fa4070 */
[----:B------:R-:W-:Y:S01]  /*1410*/  IMAD.HI.U32 R9, R8, R29, RZ ;  /* 0x0000001d08097227 */ /* 0x000fe200078e00ff */
[----:B------:R-:W-:-:S02]  /*1420*/  IABS R35, R12 ;  /* 0x0000000c00237213 */ /* 0x000fc40000000000 */
[----:B------:R-:W-:Y:S01]  /*1430*/  ISETP.GE.AND P1, PT, R18, RZ, PT ;  /* 0x000000ff1200720c */ /* 0x000fe20003f26270 */
[--C-:B------:R-:W-:Y:S01]  /*1440*/  @!P4 IMAD.IADD R7, R7, 0x1, -R4.reuse ;  /* 0x000000010707c824 */ /* 0x100fe200078e0a04 */
[----:B------:R-:W-:Y:S01]  /*1450*/  ISETP.GE.AND P4, PT, R12, RZ, PT ;  /* 0x000000ff0c00720c */ /* 0x000fe20003f86270 */
[----:B------:R-:W-:Y:S01]  /*1460*/  @!P2 IMAD.MOV R21, RZ, RZ, -R21 ;  /* 0x000000ffff15a224 */ /* 0x000fe200078e0a15 */
[C---:B------:R-:W-:Y:S01]  /*1470*/  ISETP.GT.U32.AND P2, PT, R4.reuse, R25, PT ;  /* 0x000000190400720c */ /* 0x040fe20003f44070 */
[--C-:B------:R-:W-:Y:S01]  /*1480*/  @!P6 IMAD.IADD R31, R31, 0x1, -R4.reuse ;  /* 0x000000011f1fe824 */ /* 0x100fe200078e0a04 */
[----:B------:R-:W-:Y:S01]  /*1490*/  ISETP.GT.U32.AND P6, PT, R4, R7, PT ;  /* 0x000000070400720c */ /* 0x000fe20003fc4070 */
[----:B------:R-:W-:Y:S01]  /*14a0*/  IMAD.MOV R9, RZ, RZ, -R9 ;  /* 0x000000ffff097224 */ /* 0x000fe200078e0a09 */
[----:B------:R-:W-:Y:S01]  /*14b0*/  LOP3.LUT R12, R11, 0x24, RZ, 0xfc, !PT ;  /* 0x000000240b0c7812 */ /* 0x000fe200078efcff */
[--C-:B------:R-:W-:Y:S01]  /*14c0*/  @!P5 IMAD.IADD R27, R27, 0x1, -R4.reuse ;  /* 0x000000011b1bd824 */ /* 0x100fe200078e0a04 */
[----:B------:R-:W-:Y:S01]  /*14d0*/  LOP3.LUT R18, R11, 0x2a, RZ, 0xfc, !PT ;  /* 0x0000002a0b127812 */ /* 0x000fe200078efcff */
[--C-:B------:R-:W-:Y:S01]  /*14e0*/  @!P0 IMAD.IADD R23, R23, 0x1, -R4.reuse ;  /* 0x0000000117178824 */ /* 0x100fe200078e0a04 */
[----:B------:R-:W-:Y:S01]  /*14f0*/  ISETP.GE.AND P0, PT, R16, RZ, PT ;  /* 0x000000ff1000720c */ /* 0x000fe20003f06270 */
[C---:B------:R-:W-:Y:S01]  /*1500*/  IMAD R9, R4.reuse, R9, R29 ;  /* 0x0000000904097224 */ /* 0x040fe200078e021d */
[----:B------:R-:W-:Y:S01]  /*1510*/  ISETP.GT.U32.AND P5, PT, R4, R27, PT ;  /* 0x0000001b0400720c */ /* 0x000fe20003fa4070 */
[----:B------:R-:W-:Y:S01]  /*1520*/  @!P3 IMAD.MOV R23, RZ, RZ, -R23 ;  /* 0x000000ffff17b224 */ /* 0x000fe200078e0a17 */
[----:B------:R-:W-:Y:S01]  /*1530*/  IABS R43, R12 ;  /* 0x0000000c002b7213 */ /* 0x000fe20000000000 */
[--C-:B------:R-:W-:Y:S01]  /*1540*/  @!P2 IMAD.IADD R25, R25, 0x1, -R4.reuse ;  /* 0x000000011919a824 */ /* 0x100fe200078e0a04 */
[----:B------:R-:W-:Y:S01]  /*1550*/  ISETP.GE.AND P2, PT, R22, RZ, PT ;  /* 0x000000ff1600720c */ /* 0x000fe20003f46270 */
[----:B------:R-:W-:Y:S01]  /*1560*/  @!P6 IMAD.IADD R7, R7, 0x1, -R4 ;  /* 0x000000010707e824 */ /* 0x000fe200078e0a04 */
[----:B------:R-:W-:-:S02]  /*1570*/  ISETP.GT.U32.AND P6, PT, R4, R9, PT ;  /* 0x000000090400720c */ /* 0x000fc40003fc4070 */
[----:B------:R-:W-:Y:S01]  /*1580*/  ISETP.GE.AND P3, PT, R20, RZ, PT ;  /* 0x000000ff1400720c */ /* 0x000fe20003f66270 */
[----:B------:R-:W-:Y:S01]  /*1590*/  IMAD.MOV.U32 R29, RZ, RZ, R7 ;  /* 0x000000ffff1d7224 */ /* 0x000fe200078e0007 */
[----:B------:R-:W-:Y:S01]  /*15a0*/  IABS R53, R18 ;  /* 0x0000001200357213 */ /* 0x000fe20000000000 */
[----:B------:R-:W-:Y:S01]  /*15b0*/  @!P0 IMAD.MOV R25, RZ, RZ, -R25 ;  /* 0x000000ffff198224 */ /* 0x000fe200078e0a19 */
[----:B------:R-:W-:Y:S01]  /*15c0*/  ISETP.GT.U32.AND P0, PT, R4, R31, PT ;  /* 0x0000001f0400720c */ /* 0x000fe20003f04070 */
[----:B------:R-:W-:Y:S01]  /*15d0*/  @!P5 IMAD.IADD R27, R27, 0x1, -R4 ;  /* 0x000000011b1bd824 */ /* 0x000fe200078e0a04 */
[----:B------:R-:W-:Y:S01]  /*15e0*/  ISETP.GE.AND P5, PT, R10, RZ, PT ;  /* 0x000000ff0a00720c */ /* 0x000fe20003fa6270 */
[----:B------:R-:W-:Y:S01]  /*15f0*/  IMAD.HI.U32 R10, R8, R35, RZ ;  /* 0x00000023080a7227 */ /* 0x000fe200078e00ff */
[----:B------:R-:W-:-:S03]  /*1600*/  LOP3.LUT R16, R11, 0x28, RZ, 0xfc, !PT ;  /* 0x000000280b107812 */ /* 0x000fc600078efcff */
[----:B------:R-:W-:Y:S01]  /*1610*/  @!P6 IMAD.IADD R9, R9, 0x1, -R4 ;  /* 0x000000010909e824 */ /* 0x000fe200078e0a04 */
[----:B------:R-:W-:Y:S01]  /*1620*/  IABS R51, R16 ;  /* 0x0000001000337213 */ /* 0x000fe20000000000 */
[----:B------:R-:W-:Y:S02]  /*1630*/  IMAD.MOV R10, RZ, RZ, -R10 ;  /* 0x000000ffff0a7224 */ /* 0x000fe400078e0a0a */
[----:B------:R-:W-:Y:S01]  /*1640*/  @!P1 IMAD.MOV R27, RZ, RZ, -R27 ;  /* 0x000000ffff1b9224 */ /* 0x000fe200078e0a1b */
[C---:B------:R-:W-:Y:S01]  /*1650*/  ISETP.GT.U32.AND P6, PT, R4.reuse, R9, PT ;  /* 0x000000090400720c */ /* 0x040fe20003fc4070 */
[----:B------:R-:W-:Y:S01]  /*1660*/  IMAD R35, R4, R10, R35 ;  /* 0x0000000a04237224 */ /* 0x000fe200078e0223 */
[----:B------:R-:W-:Y:S01]  /*1670*/  LOP3.LUT R10, R11, 0x22, RZ, 0xfc, !PT ;  /* 0x000000220b0a7812 */ /* 0x000fe200078efcff */
[----:B------:R-:W-:Y:S01]  /*1680*/  @!P0 IMAD.IADD R31, R31, 0x1, -R4 ;  /* 0x000000011f1f8824 */ /* 0x000fe200078e0a04 */
[----:B------:R-:W-:Y:S01]  /*1690*/  ISETP.GE.AND P0, PT, R12, RZ, PT ;  /* 0x000000ff0c00720c */ /* 0x000fe20003f06270 */
[----:B------:R-:W-:Y:S01]  /*16a0*/  @!P3 IMAD.MOV R29, RZ, RZ, -R29 ;  /* 0x000000ffff1db224 */ /* 0x000fe200078e0a1d */
[----:B------:R-:W-:Y:S01]  /*16b0*/  ISETP.GE.AND P1, PT, R10, RZ, PT ;  /* 0x000000ff0a00720c */ /* 0x000fe20003f26270 */
[----:B------:R-:W-:Y:S01]  /*16c0*/  @!P2 IMAD.MOV R31, RZ, RZ, -R31 ;  /* 0x000000ffff1fa224 */ /* 0x000fe200078e0a1f */
[----:B------:R-:W-:Y:S01]  /*16d0*/  IABS R39, R10 ;  /* 0x0000000a00277213 */ /* 0x000fe20000000000 */
[----:B------:R-:W-:Y:S01]  /*16e0*/  IMAD.HI.U32 R10, R8, R43, RZ ;  /* 0x0000002b080a7227 */ /* 0x000fe200078e00ff */
[----:B------:R-:W-:-:S02]  /*16f0*/  ISETP.GT.U32.AND P2, PT, R4, R35, PT ;  /* 0x000000230400720c */ /* 0x000fc40003f44070 */
[----:B------:R-:W-:Y:S01]  /*1700*/  ISETP.GE.AND P3, PT, R14, RZ, PT ;  /* 0x000000ff0e00720c */ /* 0x000fe20003f66270 */
[----:B------:R-:W-:Y:S01]  /*1710*/  IMAD.MOV R10, RZ, RZ, -R10 ;  /* 0x000000ffff0a7224 */ /* 0x000fe200078e0a0a */
[----:B------:R-:W-:Y:S01]  /*1720*/  LOP3.LUT R14, R11, 0x2c, RZ, 0xfc, !PT ;  /* 0x0000002c0b0e7812 */ /* 0x000fe200078efcff */
[----:B------:R-:W-:Y:S02]  /*1730*/  @!P6 IMAD.IADD R9, R9, 0x1, -R4 ;  /* 0x000000010909e824 */ /* 0x000fe400078e0a04 */
[----:B------:R-:W-:Y:S01]  /*1740*/  IMAD R43, R4, R10, R43 ;  /* 0x0000000a042b7224 */ /* 0x000fe200078e022b */
[----:B------:R-:W-:Y:S01]  /*1750*/  IABS R63, R14 ;  /* 0x0000000e003f7213 */ /* 0x000fe20000000000 */
[----:B------:R-:W-:Y:S02]  /*1760*/  IMAD.MOV.U32 R33, RZ, RZ, R9 ;  /* 0x000000ffff217224 */ /* 0x000fe400078e0009 */
[----:B------:R-:W-:-:S04]  /*1770*/  IMAD.HI.U32 R7, R8, R39, RZ ;  /* 0x0000002708077227 */ /* 0x000fc800078e00ff */
[----:B------:R-:W-:Y:S01]  /*1780*/  @!P5 IMAD.MOV R33, RZ, RZ, -R33 ;  /* 0x000000ffff21d224 */ /* 0x000fe200078e0a21 */
[----:B------:R-:W-:Y:S01]  /*1790*/  ISETP.GT.U32.AND P5, PT, R4, R43, PT ;  /* 0x0000002b0400720c */ /* 0x000fe20003fa4070 */
[----:B------:R-:W-:Y:S02]  /*17a0*/  @!P2 IMAD.IADD R35, R35, 0x1, -R4 ;  /* 0x000000012323a824 */ /* 0x000fe400078e0a04 */
[----:B------:R-:W-:Y:S02]  /*17b0*/  IMAD.MOV R7, RZ, RZ, -R7 ;  /* 0x000000ffff077224 */ /* 0x000fe400078e0a07 */
[----:B------:R-:W-:Y:S01]  /*17c0*/  IMAD.HI.U32 R10, R8, R51, RZ ;  /* 0x00000033080a7227 */ /* 0x000fe200078e00ff */
[----:B------:R-:W-:-:S03]  /*17d0*/  ISETP.GT.U32.AND P2, PT, R4, R35, PT ;  /* 0x000000230400720c */ /* 0x000fc60003f44070 */
[----:B------:R-:W-:Y:S02]  /*17e0*/  IMAD R39, R4, R7, R39 ;  /* 0x0000000704277224 */ /* 0x000fe400078e0227 */
[----:B------:R-:W-:-:S03]  /*17f0*/  IMAD.HI.U32 R7, R8, R45, RZ ;  /* 0x0000002d08077227 */ /* 0x000fc600078e00ff */
[C---:B------:R-:W-:Y:S01]  /*1800*/  ISETP.GT.U32.AND P6, PT, R4.reuse, R39, PT ;  /* 0x000000270400720c */ /* 0x040fe20003fc4070 */
[----:B------:R-:W-:Y:S02]  /*1810*/  IMAD.MOV R12, RZ, RZ, -R7 ;  /* 0x000000ffff0c7224 */ /* 0x000fe400078e0a07 */
[--C-:B------:R-:W-:Y:S02]  /*1820*/  @!P5 IMAD.IADD R43, R43, 0x1, -R4.reuse ;  /* 0x000000012b2bd824 */ /* 0x100fe400078e0a04 */
[C---:B------:R-:W-:Y:S02]  /*1830*/  IMAD R45, R4.reuse, R12, R45 ;  /* 0x0000000c042d7224 */ /* 0x040fe400078e022d */
[----:B------:R-:W-:Y:S01]  /*1840*/  @!P2 IMAD.IADD R35, R35, 0x1, -R4 ;  /* 0x000000012323a824 */ /* 0x000fe200078e0a04 */
[----:B------:R-:W-:Y:S01]  /*1850*/  ISETP.GT.U32.AND P5, PT, R4, R43, PT ;  /* 0x0000002b0400720c */ /* 0x000fe20003fa4070 */
[----:B------:R-:W-:Y:S01]  /*1860*/  IMAD.HI.U32 R7, R8, R53, RZ ;  /* 0x0000003508077227 */ /* 0x000fe200078e00ff */
[----:B------:R-:W-:-:S03]  /*1870*/  ISETP.GT.U32.AND P2, PT, R4, R45, PT ;  /* 0x0000002d0400720c */ /* 0x000fc60003f44070 */
[----:B------:R-:W-:Y:S02]  /*1880*/  IMAD.MOV R7, RZ, RZ, -R7 ;  /* 0x000000ffff077224 */ /* 0x000fe400078e0a07 */
[----:B------:R-:W-:Y:S02]  /*1890*/  @!P6 IMAD.IADD R39, R39, 0x1, -R4 ;  /* 0x000000012727e824 */ /* 0x000fe400078e0a04 */
[----:B------:R-:W-:Y:S02]  /*18a0*/  IMAD R53, R4, R7, R53 ;  /* 0x0000000704357224 */ /* 0x000fe400078e0235 */
[----:B------:R-:W-:Y:S01]  /*18b0*/  IMAD.HI.U32 R7, R8, R63, RZ ;  /* 0x0000003f08077227 */ /* 0x000fe200078e00ff */
[----:B------:R-:W-:-:S03]  /*18c0*/  ISETP.GT.U32.AND P6, PT, R4, R39, PT ;  /* 0x000000270400720c */ /* 0x000fc60003fc4070 */
[--C-:B------:R-:W-:Y:S01]  /*18d0*/  @!P5 IMAD.IADD R43, R43, 0x1, -R4.reuse ;  /* 0x000000012b2bd824 */ /* 0x100fe200078e0a04 */
[C---:B------:R-:W-:Y:S01]  /*18e0*/  ISETP.GT.U32.AND P5, PT, R4.reuse, R53, PT ;  /* 0x000000350400720c */ /* 0x040fe20003fa4070 */
[----:B------:R-:W-:Y:S02]  /*18f0*/  @!P2 IMAD.IADD R45, R45, 0x1, -R4 ;  /* 0x000000012d2da824 */ /* 0x000fe400078e0a04 */
[----:B------:R-:W-:Y:S02]  /*1900*/  IMAD.MOV R10, RZ, RZ, -R10 ;  /* 0x000000ffff0a7224 */ /* 0x000fe400078e0a0a */
[----:B------:R-:W-:Y:S01]  /*1910*/  IMAD.MOV R7, RZ, RZ, -R7 ;  /* 0x000000ffff077224 */ /* 0x000fe200078e0a07 */
[C---:B------:R-:W-:Y:S01]  /*1920*/  ISETP.GT.U32.AND P2, PT, R4.reuse, R45, PT ;  /* 0x0000002d0400720c */ /* 0x040fe20003f44070 */
[C---:B------:R-:W-:Y:S02]  /*1930*/  IMAD R51, R4.reuse, R10, R51 ;  /* 0x0000000a04337224 */ /* 0x040fe400078e0233 */
[----:B------:R-:W-:Y:S01]  /*1940*/  IMAD.MOV.U32 R41, RZ, RZ, R35 ;  /* 0x000000ffff297224 */ /* 0x000fe200078e0023 */
[----:B------:R-:W-:Y:S01]  /*1950*/  IABS R35, R11 ;  /* 0x0000000b00237213 */ /* 0x000fe20000000000 */
[----:B------:R-:W-:-:S02]  /*1960*/  IMAD R63, R4, R7, R63 ;  /* 0x00000007043f7224 */ /* 0x000fc400078e023f */
[--C-:B------:R-:W-:Y:S02]  /*1970*/  @!P5 IMAD.IADD R53, R53, 0x1, -R4.reuse ;  /* 0x000000013535d824 */ /* 0x100fe400078e0a04 */
[--C-:B------:R-:W-:Y:S01]  /*1980*/  @!P6 IMAD.IADD R39, R39, 0x1, -R4.reuse ;  /* 0x000000012727e824 */ /* 0x100fe200078e0a04 */
[C---:B------:R-:W-:Y:S01]  /*1990*/  ISETP.GT.U32.AND P6, PT, R4.reuse, R51, PT ;  /* 0x000000330400720c */ /* 0x040fe20003fc4070 */
[----:B------:R-:W-:Y:S01]  /*19a0*/  @!P4 IMAD.MOV R41, RZ, RZ, -R41 ;  /* 0x000000ffff29c224 */ /* 0x000fe200078e0a29 */
[C---:B------:R-:W-:Y:S01]  /*19b0*/  ISETP.GT.U32.AND P4, PT, R4.reuse, R53, PT ;  /* 0x000000350400720c */ /* 0x040fe20003f84070 */
[----:B------:R-:W-:Y:S01]  /*19c0*/  @!P2 IMAD.IADD R45, R45, 0x1, -R4 ;  /* 0x000000012d2da824 */ /* 0x000fe200078e0a04 */
[----:B------:R-:W-:Y:S01]  /*19d0*/  ISETP.GT.U32.AND P2, PT, R4, R63, PT ;  /* 0x0000003f0400720c */ /* 0x000fe20003f44070 */
[----:B------:R-:W-:-:S04]  /*19e0*/  IMAD.HI.U32 R9, R8, R69, RZ ;  /* 0x0000004508097227 */ /* 0x000fc800078e00ff */
[----:B------:R-:W-:Y:S02]  /*19f0*/  IMAD.MOV R9, RZ, RZ, -R9 ;  /* 0x000000ffff097224 */ /* 0x000fe400078e0a09 */
[----:B------:R-:W-:-:S04]  /*1a00*/  IMAD.HI.U32 R7, R8, R67, RZ ;  /* 0x0000004308077227 */ /* 0x000fc800078e00ff */
[----:B------:R-:W-:Y:S02]  /*1a10*/  IMAD R69, R4, R9, R69 ;  /* 0x0000000904457224 */ /* 0x000fe400078e0245 */
[--C-:B------:R-:W-:Y:S01]  /*1a20*/  @!P6 IMAD.IADD R51, R51, 0x1, -R4.reuse ;  /* 0x000000013333e824 */ /* 0x100fe200078e0a04 */
[----:B------:R-:W-:Y:S01]  /*1a30*/  ISETP.GE.AND P6, PT, R16, RZ, PT ;  /* 0x000000ff1000720c */ /* 0x000fe20003fc6270 */
[--C-:B------:R-:W-:Y:S01]  /*1a40*/  @!P4 IMAD.IADD R53, R53, 0x1, -R4.reuse ;  /* 0x000000013535c824 */ /* 0x100fe200078e0a04 */
[C---:B------:R-:W-:Y:S01]  /*1a50*/  ISETP.GT.U32.AND P4, PT, R4.reuse, R69, PT ;  /* 0x000000450400720c */ /* 0x040fe20003f84070 */
[----:B------:R-:W-:Y:S01]  /*1a60*/  @!P2 IMAD.IADD R63, R63, 0x1, -R4 ;  /* 0x000000013f3fa824 */ /* 0x000fe200078e0a04 */
[----:B------:R-:W-:Y:S01]  /*1a70*/  ISETP.GT.U32.AND P5, PT, R4, R51, PT ;  /* 0x000000330400720c */ /* 0x000fe20003fa4070 */
[----:B------:R-:W-:-:S03]  /*1a80*/  IMAD.HI.U32 R9, R8, R75, RZ ;  /* 0x0000004b08097227 */ /* 0x000fc600078e00ff */
[----:B------:R-:W-:Y:S01]  /*1a90*/  ISETP.GT.U32.AND P2, PT, R4, R63, PT ;  /* 0x0000003f0400720c */ /* 0x000fe20003f44070 */
[----:B------:R-:W-:Y:S02]  /*1aa0*/  IMAD.MOV R12, RZ, RZ, -R9 ;  /* 0x000000ffff0c7224 */ /* 0x000fe400078e0a09 */
[----:B------:R-:W-:-:S04]  /*1ab0*/  IMAD.HI.U32 R10, R8, R71, RZ ;  /* 0x00000047080a7227 */ /* 0x000fc800078e00ff */
[----:B------:R-:W-:Y:S02]  /*1ac0*/  IMAD.MOV R7, RZ, RZ, -R7 ;  /* 0x000000ffff077224 */ /* 0x000fe400078e0a07 */
[C---:B------:R-:W-:Y:S02]  /*1ad0*/  IMAD R75, R4.reuse, R12, R75 ;  /* 0x0000000c044b7224 */ /* 0x040fe400078e024b */
[----:B------:R-:W-:Y:S02]  /*1ae0*/  IMAD.MOV R10, RZ, RZ, -R10 ;  /* 0x000000ffff0a7224 */ /* 0x000fe400078e0a0a */
[C---:B------:R-:W-:Y:S02]  /*1af0*/  IMAD R67, R4.reuse, R7, R67 ;  /* 0x0000000704437224 */ /* 0x040fe400078e0243 */
[----:B------:R-:W-:Y:S01]  /*1b00*/  @!P4 IMAD.IADD R69, R69, 0x1, -R4 ;  /* 0x000000014545c824 */ /* 0x000fe200078e0a04 */
[C---:B------:R-:W-:Y:S01]  /*1b10*/  ISETP.GT.U32.AND P4, PT, R4.reuse, R75, PT ;  /* 0x0000004b0400720c */ /* 0x040fe20003f84070 */
[----:B------:R-:W-:-:S02]  /*1b20*/  IMAD R71, R4, R10, R71 ;  /* 0x0000000a04477224 */ /* 0x000fc400078e0247 */
[----:B------:R-:W-:-:S04]  /*1b30*/  IMAD.HI.U32 R9, R8, R77, RZ ;  /* 0x0000004d08097227 */ /* 0x000fc800078e00ff */
[--C-:B------:R-:W-:Y:S01]  /*1b40*/  @!P5 IMAD.IADD R51, R51, 0x1, -R4.reuse ;  /* 0x000000013333d824 */ /* 0x100fe200078e0a04 */
[C---:B------:R-:W-:Y:S01]  /*1b50*/  ISETP.GT.U32.AND P5, PT, R4.reuse, R67, PT ;  /* 0x000000430400720c */ /* 0x040fe20003fa4070 */
[----:B------:R-:W-:Y:S01]  /*1b60*/  @!P2 IMAD.IADD R63, R63, 0x1, -R4 ;  /* 0x000000013f3fa824 */ /* 0x000fe200078e0a04 */
[----:B------:R-:W-:Y:S01]  /*1b70*/  ISETP.GT.U32.AND P2, PT, R4, R71, PT ;  /* 0x000000470400720c */ /* 0x000fe20003f44070 */
[----:B------:R-:W-:-:S04]  /*1b80*/  IMAD.HI.U32 R7, R8, R35, RZ ;  /* 0x0000002308077227 */ /* 0x000fc800078e00ff */
[----:B------:R-:W-:Y:S02]  /*1b90*/  IMAD.MOV R12, RZ, RZ, -R9 ;  /* 0x000000ffff0c7224 */ /* 0x000fe400078e0a09 */
[----:B------:R-:W-:Y:S02]  /*1ba0*/  IMAD.MOV R7, RZ, RZ, -R7 ;  /* 0x000000ffff077224 */ /* 0x000fe400078e0a07 */
[C---:B------:R-:W-:Y:S02]  /*1bb0*/  IMAD R77, R4.reuse, R12, R77 ;  /* 0x0000000c044d7224 */ /* 0x040fe400078e024d */
[C---:B------:R-:W-:Y:S01]  /*1bc0*/  IMAD R9, R4.reuse, R7, R35 ;  /* 0x0000000704097224 */ /* 0x040fe200078e0223 */
[----:B------:R-:W-:Y:S01]  /*1bd0*/  LEA.HI R7, R5, R0, RZ, 0x1a ;  /* 0x0000000005077211 */ /* 0x000fe200078fd0ff */
[--C-:B------:R-:W-:Y:S01]  /*1be0*/  @!P4 IMAD.IADD R75, R75, 0x1, -R4.reuse ;  /* 0x000000014b4bc824 */ /* 0x100fe200078e0a04 */
[----:B------:R-:W-:Y:S01]  /*1bf0*/  ISETP.GT.U32.AND P4, PT, R4, R77, PT ;  /* 0x0000004d0400720c */ /* 0x000fe20003f84070 */
[--C-:B------:R-:W-:Y:S01]  /*1c00*/  @!P5 IMAD.IADD R67, R67, 0x1, -R4.reuse ;  /* 0x000000014343d824 */ /* 0x100fe200078e0a04 */
[----:B------:R-:W-:Y:S01]  /*1c10*/  ISETP.GE.AND P5, PT, R18, RZ, PT ;  /* 0x000000ff1200720c */ /* 0x000fe20003fa6270 */
[----:B------:R-:W-:Y:S01]  /*1c20*/  @!P2 IMAD.IADD R71, R71, 0x1, -R4 ;  /* 0x000000014747a824 */ /* 0x000fe200078e0a04 */
[----:B------:R-:W-:Y:S01]  /*1c30*/  ISETP.GE.AND P2, PT, R14, RZ, PT ;  /* 0x000000ff0e00720c */ /* 0x000fe20003f46270 */
[----:B------:R-:W-:-:S02]  /*1c40*/  VIADD R18, R7, 0xe ;  /* 0x0000000e07127836 */ /* 0x000fc40000000000 */
[----:B------:R-:W-:-:S03]  /*1c50*/  IMAD.HI.U32 R10, R8, R79, RZ ;  /* 0x0000004f080a7227 */ /* 0x000fc600078e00ff */
[----:B------:R-:W-:Y:S01]  /*1c60*/  IABS R35, R18 ;  /* 0x0000001200237213 */ /* 0x000fe20000000000 */
[----:B------:R-:W-:Y:S02]  /*1c70*/  VIADD R20, R7, 0x1e ;  /* 0x0000001e07147836 */ /* 0x000fe40000000000 */
[----:B------:R-:W-:Y:S02]  /*1c80*/  IMAD.MOV R10, RZ, RZ, -R10 ;  /* 0x000000ffff0a7224 */ /* 0x000fe400078e0a0a */
[----:B------:R-:W-:Y:S01]  /*1c90*/  @!P4 IMAD.IADD R77, R77, 0x1, -R4 ;  /* 0x000000014d4dc824 */ /* 0x000fe200078e0a04 */
[----:B------:R-:W-:Y:S01]  /*1ca0*/  IABS R55, R20 ;  /* 0x0000001400377213 */ /* 0x000fe20000000000 */
[----:B------:R-:W-:Y:S01]  /*1cb0*/  @!P1 IMAD.MOV R39, RZ, RZ, -R39 ;  /* 0x000000ffff279224 */ /* 0x000fe200078e0a27 */
[C---:B------:R-:W-:Y:S01]  /*1cc0*/  ISETP.GT.U32.AND P4, PT, R4.reuse, R9, PT ;  /* 0x000000090400720c */ /* 0x040fe20003f84070 */
[C---:B------:R-:W-:Y:S01]  /*1cd0*/  IMAD R79, R4.reuse, R10, R79 ;  /* 0x0000000a044f7224 */ /* 0x040fe200078e024f */
[----:B------:R-:W-:Y:S01]  /*1ce0*/  ISETP.GT.U32.AND P1, PT, R4, R67, PT ;  /* 0x000000430400720c */ /* 0x000fe20003f24070 */
[----:B------:R-:W-:-:S02]  /*1cf0*/  VIADD R22, R7, 0x2e ;  /* 0x0000002e07167836 */ /* 0x000fc40000000000 */
[----:B------:R-:W-:Y:S02]  /*1d00*/  VIADD R16, R7, 0x3e ;  /* 0x0000003e07107836 */ /* 0x000fe40000000000 */
[C---:B------:R-:W-:Y:S01]  /*1d10*/  IMAD.HI.U32 R14, R8.reuse, R81, RZ ;  /* 0x00000051080e7227 */ /* 0x040fe200078e00ff */
[----:B------:R-:W-:Y:S02]  /*1d20*/  IABS R65, R22 ;  /* 0x0000001600417213 */ /* 0x000fe40000000000 */
[----:B------:R-:W-:Y:S01]  /*1d30*/  IABS R73, R16 ;  /* 0x0000001000497213 */ /* 0x000fe20000000000 */
[----:B------:R-:W-:-:S04]  /*1d40*/  IMAD.HI.U32 R7, R8, R35, RZ ;  /* 0x0000002308077227 */ /* 0x000fc800078e00ff */
[----:B------:R-:W-:-:S04]  /*1d50*/  IMAD.HI.U32 R10, R8, R55, RZ ;  /* 0x00000037080a7227 */ /* 0x000fc800078e00ff */
[----:B------:R-:W-:Y:S01]  /*1d60*/  @!P2 IMAD.MOV R63, RZ, RZ, -R63 ;  /* 0x000000ffff3fa224 */ /* 0x000fe200078e0a3f */
[C---:B------:R-:W-:Y:S01]  /*1d70*/  ISETP.GT.U32.AND P2, PT, R4.reuse, R79, PT ;  /* 0x0000004f0400720c */ /* 0x040fe20003f44070 */
[----:B------:R-:W-:Y:S02]  /*1d80*/  IMAD.MOV R14, RZ, RZ, -R14 ;  /* 0x000000ffff0e7224 */ /* 0x000fe400078e0a0e */
[----:B------:R-:W-:Y:S02]  /*1d90*/  IMAD.MOV R7, RZ, RZ, -R7 ;  /* 0x000000ffff077224 */ /* 0x000fe400078e0a07 */
[----:B------:R-:W-:Y:S02]  /*1da0*/  IMAD.MOV R10, RZ, RZ, -R10 ;  /* 0x000000ffff0a7224 */ /* 0x000fe400078e0a0a */
[C---:B------:R-:W-:Y:S02]  /*1db0*/  IMAD R81, R4.reuse, R14, R81 ;  /* 0x0000000e04517224 */ /* 0x040fe400078e0251 */
[----:B------:R-:W-:-:S02]  /*1dc0*/  IMAD R7, R4, R7, R35 ;  /* 0x0000000704077224 */ /* 0x000fc400078e0223 */
[C---:B------:R-:W-:Y:S02]  /*1dd0*/  IMAD R35, R4.reuse, R10, R55 ;  /* 0x0000000a04237224 */ /* 0x040fe400078e0237 */
[----:B------:R-:W-:Y:S02]  /*1de0*/  IMAD.MOV.U32 R55, RZ, RZ, R43 ;  /* 0x000000ffff377224 */ /* 0x000fe400078e002b */
[----:B------:R-:W-:Y:S02]  /*1df0*/  IMAD.MOV.U32 R57, RZ, RZ, R45 ;  /* 0x000000ffff397224 */ /* 0x000fe400078e002d */
[--C-:B------:R-:W-:Y:S01]  /*1e00*/  @!P4 IMAD.IADD R9, R9, 0x1, -R4.reuse ;  /* 0x000000010909c824 */ /* 0x100fe200078e0a04 */
[C---:B------:R-:W-:Y:S01]  /*1e10*/  ISETP.GT.U32.AND P4, PT, R4.reuse, R75, PT ;  /* 0x0000004b0400720c */ /* 0x040fe20003f84070 */
[----:B------:R-:W-:Y:S02]  /*1e20*/  IMAD.MOV.U32 R59, RZ, RZ, R51 ;  /* 0x000000ffff3b7224 */ /* 0x000fe400078e0033 */
[--C-:B------:R-:W-:Y:S01]  /*1e30*/  @!P1 IMAD.IADD R67, R67, 0x1, -R4.reuse ;  /* 0x0000000143439824 */ /* 0x100fe200078e0a04 */
[C---:B------:R-:W-:Y:S01]  /*1e40*/  ISETP.GT.U32.AND P1, PT, R4.reuse, R81, PT ;  /* 0x000000510400720c */ /* 0x040fe20003f24070 */
[----:B------:R-:W-:Y:S01]  /*1e50*/  @!P0 IMAD.MOV R55, RZ, RZ, -R55 ;  /* 0x000000ffff378224 */ /* 0x000fe200078e0a37 */
[C---:B------:R-:W-:Y:S01]  /*1e60*/  ISETP.GT.U32.AND P0, PT, R4.reuse, R69, PT ;  /* 0x000000450400720c */ /* 0x040fe20003f04070 */
[----:B------:R-:W-:Y:S01]  /*1e70*/  @!P3 IMAD.MOV R57, RZ, RZ, -R57 ;  /* 0x000000ffff39b224 */ /* 0x000fe200078e0a39 */
[C---:B------:R-:W-:Y:S01]  /*1e80*/  ISETP.GT.U32.AND P3, PT, R4.reuse, R71, PT ;  /* 0x000000470400720c */ /* 0x040fe20003f64070 */
[----:B------:R-:W-:Y:S01]  /*1e90*/  @!P6 IMAD.MOV R59, RZ, RZ, -R59 ;  /* 0x000000ffff3be224 */ /* 0x000fe200078e0a3b */
[----:B------:R-:W-:Y:S01]  /*1ea0*/  ISETP.GT.U32.AND P6, PT, R4, R9, PT ;  /* 0x000000090400720c */ /* 0x000fe20003fc4070 */
[----:B------:R-:W-:Y:S01]  /*1eb0*/  @!P2 IMAD.IADD R79, R79, 0x1, -R4 ;  /* 0x000000014f4fa824 */ /* 0x000fe200078e0a04 */
[----:B------:R-:W-:Y:S01]  /*1ec0*/  ISETP.GE.AND P2, PT, R24, RZ, PT ;  /* 0x000000ff1800720c */ /* 0x000fe20003f46270 */
[----:B------:R-:W-:-:S04]  /*1ed0*/  IMAD.HI.U32 R12, R8, R65, RZ ;  /* 0x00000041080c7227 */ /* 0x000fc800078e00ff */
[----:B------:R-:W-:Y:S02]  /*1ee0*/  IMAD.MOV.U32 R61, RZ, RZ, R53 ;  /* 0x000000ffff3d7224 */ /* 0x000fe400078e0035 */
[----:B------:R-:W-:Y:S01]  /*1ef0*/  @!P1 IMAD.IADD R81, R81, 0x1, -R4 ;  /* 0x0000000151519824 */ /* 0x000fe200078e0a04 */
[----:B------:R-:W-:Y:S01]  /*1f00*/  ISETP.GE.AND P1, PT, R26, RZ, PT ;  /* 0x000000ff1a00720c */ /* 0x000fe20003f26270 */
[----:B------:R-:W-:Y:S02]  /*1f10*/  IMAD.MOV R12, RZ, RZ, -R12 ;  /* 0x000000ffff0c7224 */ /* 0x000fe400078e0a0c */
[--C-:B------:R-:W-:Y:S01]  /*1f20*/  @!P0 IMAD.IADD R69, R69, 0x1, -R4.reuse ;  /* 0x0000000145458824 */ /* 0x100fe200078e0a04 */
[C---:B------:R-:W-:Y:S01]  /*1f30*/  ISETP.GT.U32.AND P0, PT, R4.reuse, R7, PT ;  /* 0x000000070400720c */ /* 0x040fe20003f04070 */
[--C-:B------:R-:W-:Y:S01]  /*1f40*/  @!P3 IMAD.IADD R71, R71, 0x1, -R4.reuse ;  /* 0x000000014747b824 */ /* 0x100fe200078e0a04 */
[C---:B------:R-:W-:Y:S01]  /*1f50*/  ISETP.GT.U32.AND P3, PT, R4.reuse, R35, PT ;  /* 0x000000230400720c */ /* 0x040fe20003f64070 */
[----:B------:R-:W-:Y:S01]  /*1f60*/  @!P5 IMAD.MOV R61, RZ, RZ, -R61 ;  /* 0x000000ffff3dd224 */ /* 0x000fe200078e0a3d */
[----:B------:R-:W-:Y:S01]  /*1f70*/  ISETP.GT.U32.AND P5, PT, R4, R77, PT ;  /* 0x0000004d0400720c */ /* 0x000fe20003fa4070 */
[----:B------:R-:W-:Y:S01]  /*1f80*/  @!P6 IMAD.IADD R9, R9, 0x1, -R4 ;  /* 0x000000010909e824 */ /* 0x000fe200078e0a04 */
[----:B------:R-:W-:Y:S01]  /*1f90*/  ISETP.GE.AND P6, PT, R11, RZ, PT ;  /* 0x000000ff0b00720c */ /* 0x000fe20003fc6270 */
[----:B------:R-:W-:-:S04]  /*1fa0*/  IMAD.HI.U32 R8, R8, R73, RZ ;  /* 0x0000004908087227 */ /* 0x000fc800078e00ff */
[C---:B------:R-:W-:Y:S02]  /*1fb0*/  IMAD R65, R4.reuse, R12, R65 ;  /* 0x0000000c04417224 */ /* 0x040fe400078e0241 */
[----:B------:R-:W-:Y:S01]  /*1fc0*/  @!P2 IMAD.MOV R67, RZ, RZ, -R67 ;  /* 0x000000ffff43a224 */ /* 0x000fe200078e0a43 */
[C---:B------:R-:W-:Y:S01]  /*1fd0*/  ISETP.GT.U32.AND P2, PT, R4.reuse, R79, PT ;  /* 0x0000004f0400720c */ /* 0x040fe20003f44070 */
[----:B------:R-:W-:Y:S02]  /*1fe0*/  IMAD.MOV R8, RZ, RZ, -R8 ;  /* 0x000000ffff087224 */ /* 0x000fe400078e0a08 */
[--C-:B------:R-:W-:Y:S01]  /*1ff0*/  @!P4 IMAD.IADD R75, R75, 0x1, -R4.reuse ;  /* 0x000000014b4bc824 */ /* 0x100fe200078e0a04 */
[C---:B------:R-:W-:Y:S01]  /*2000*/  ISETP.GT.U32.AND P4, PT, R4.reuse, R65, PT ;  /* 0x000000410400720c */ /* 0x040fe20003f84070 */
[C---:B------:R-:W-:Y:S02]  /*2010*/  IMAD R43, R4.reuse, R8, R73 ;  /* 0x00000008042b7224 */ /* 0x040fe400078e0249 */
[----:B------:R-:W-:Y:S01]  /*2020*/  @!P1 IMAD.MOV R69, RZ, RZ, -R69 ;  /* 0x000000ffff459224 */ /* 0x000fe200078e0a45 */
[----:B------:R-:W-:Y:S01]  /*2030*/  ISETP.GT.U32.AND P1, PT, R4, R81, PT ;  /* 0x000000510400720c */ /* 0x000fe20003f24070 */
[--C-:B------:R-:W-:Y:S01]  /*2040*/  @!P0 IMAD.IADD R7, R7, 0x1, -R4.reuse ;  /* 0x0000000107078824 */ /* 0x100fe200078e0a04 */
[----:B------:R-:W-:Y:S01]  /*2050*/  ISETP.GE.AND P0, PT, R28, RZ, PT ;  /* 0x000000ff1c00720c */ /* 0x000fe20003f06270 */
[--C-:B------:R-:W-:Y:S01]  /*2060*/  @!P3 IMAD.IADD R35, R35, 0x1, -R4.reuse ;  /* 0x000000012323b824 */ /* 0x100fe200078e0a04 */
[----:B------:R-:W-:Y:S01]  /*2070*/  ISETP.GE.AND P3, PT, R30, RZ, PT ;  /* 0x000000ff1e00720c */ /* 0x000fe20003f66270 */
[--C-:B------:R-:W-:Y:S01]  /*2080*/  @!P5 IMAD.IADD R77, R77, 0x1, -R4.reuse ;  /* 0x000000014d4dd824 */ /* 0x100fe200078e0a04 */
[----:B------:R-:W-:Y:S01]  /*2090*/  ISETP.GT.U32.AND P5, PT, R4, R43, PT ;  /* 0x0000002b0400720c */ /* 0x000fe20003fa4070 */
[----:B------:R-:W-:Y:S01]  /*20a0*/  @!P6 IMAD.MOV R9, RZ, RZ, -R9 ;  /* 0x000000ffff09e224 */ /* 0x000fe200078e0a09 */
[----:B------:R-:W-:Y:S01]  /*20b0*/  ISETP.GE.AND P6, PT, R38, RZ, PT ;  /* 0x000000ff2600720c */ /* 0x000fe20003fc6270 */
[--C-:B------:R-:W-:Y:S01]  /*20c0*/  @!P2 IMAD.IADD R79, R79, 0x1, -R4.reuse ;  /* 0x000000014f4fa824 */ /* 0x100fe200078e0a04 */
[----:B------:R-:W-:Y:S01]  /*20d0*/  ISETP.GE.AND P2, PT, R34, RZ, PT ;  /* 0x000000ff2200720c */ /* 0x000fe20003f46270 */
[----:B------:R-:W-:Y:S01]  /*20e0*/  @!P4 IMAD.IADD R65, R65, 0x1, -R4 ;  /* 0x000000014141c824 */ /* 0x000fe200078e0a04 */
[----:B------:R-:W-:Y:S01]  /*20f0*/  ISETP.GE.AND P4, PT, R32, RZ, PT ;  /* 0x000000ff2000720c */ /* 0x000fe20003f86270 */
[----:B------:R-:W-:-:S02]  /*2100*/  IMAD.MOV.U32 R73, RZ, RZ, R71 ;  /* 0x000000ffff497224 */ /* 0x000fc400078e0047 */
[--C-:B------:R-:W-:Y:S01]  /*2110*/  @!P1 IMAD.IADD R81, R81, 0x1, -R4.reuse ;  /* 0x0000000151519824 */ /* 0x100fe200078e0a04 */
[----:B------:R-:W3:Y:S01]  /*2120*/  LDC.64 R70, c[0x0][0x3a8] ;  /* 0x0000ea00ff467b82 */ /* 0x000ee20000000a00 */
[----:B------:R-:W-:Y:S01]  /*2130*/  @!P0 IMAD.MOV R73, RZ, RZ, -R73 ;  /* 0x000000ffff498224 */ /* 0x000fe200078e0a49 */
[C---:B------:R-:W-:Y:S01]  /*2140*/  ISETP.GT.U32.AND P0, PT, R4.reuse, R7, PT ;  /* 0x000000070400720c */ /* 0x040fe20003f04070 */
[----:B------:R-:W-:Y:S01]  /*2150*/  @!P3 IMAD.MOV R75, RZ, RZ, -R75 ;  /* 0x000000ffff4bb224 */ /* 0x000fe200078e0a4b */
[C---:B------:R-:W-:Y:S01]  /*2160*/  ISETP.GT.U32.AND P3, PT, R4.reuse, R35, PT ;  /* 0x000000230400720c */ /* 0x040fe20003f64070 */
[--C-:B------:R-:W-:Y:S01]  /*2170*/  @!P5 IMAD.IADD R43, R43, 0x1, -R4.reuse ;  /* 0x000000012b2bd824 */ /* 0x100fe200078e0a04 */
[----:B------:R-:W-:Y:S01]  /*2180*/  ISETP.GT.U32.AND P5, PT, R4, R65, PT ;  /* 0x000000410400720c */ /* 0x000fe20003fa4070 */
[----:B------:R-:W-:Y:S01]  /*2190*/  @!P6 IMAD.MOV R81, RZ, RZ, -R81 ;  /* 0x000000ffff51e224 */ /* 0x000fe200078e0a51 */
[----:B------:R-:W-:Y:S01]  /*21a0*/  ISETP.GE.AND P6, PT, R40, RZ, PT ;  /* 0x000000ff2800720c */ /* 0x000fe20003fc6270 */
[----:B------:R-:W-:Y:S01]  /*21b0*/  @!P2 IMAD.MOV R79, RZ, RZ, -R79 ;  /* 0x000000ffff4fa224 */ /* 0x000fe200078e0a4f */
[----:B------:R-:W-:Y:S01]  /*21c0*/  ISETP.NE.AND P2, PT, R36, RZ, PT ;  /* 0x000000ff2400720c */ /* 0x000fe20003f45270 */
[----:B------:R-:W-:Y:S01]  /*21d0*/  @!P4 IMAD.MOV R77, RZ, RZ, -R77 ;  /* 0x000000ffff4dc224 */ /* 0x000fe200078e0a4d */
[----:B------:R-:W-:Y:S01]  /*21e0*/  ISETP.GT.U32.AND P4, PT, R4, R43, PT ;  /* 0x0000002b0400720c */ /* 0x000fe20003f84070 */
[----:B------:R-:W-:Y:S01]  /*21f0*/  VIADD R8, R251, 0xfffffffd ;  /* 0xfffffffdfb087836 */ /* 0x000fe20000000000 */
[----:B------:R-:W-:Y:S01]  /*2200*/  ISETP.GE.AND P1, PT, R18, RZ, PT ;  /* 0x000000ff1200720c */ /* 0x000fe20003f26270 */
[--C-:B------:R-:W-:Y:S01]  /*2210*/  @!P0 IMAD.IADD R7, R7, 0x1, -R4.reuse ;  /* 0x0000000107078824 */ /* 0x100fe200078e0a04 */
[----:B------:R-:W-:Y:S01]  /*2220*/  ISETP.GE.AND P0, PT, R20, RZ, PT ;  /* 0x000000ff1400720c */ /* 0x000fe20003f06270 */
[--C-:B------:R-:W-:Y:S01]  /*2230*/  @!P3 IMAD.IADD R35, R35, 0x1, -R4.reuse ;  /* 0x000000012323b824 */ /* 0x100fe200078e0a04 */
[----:B------:R-:W-:Y:S01]  /*2240*/  ISETP.GE.AND P3, PT, R22, RZ, PT ;  /* 0x000000ff1600720c */ /* 0x000fe20003f66270 */
[----:B------:R-:W-:Y:S01]  /*2250*/  @!P5 IMAD.IADD R65, R65, 0x1, -R4 ;  /* 0x000000014141d824 */ /* 0x000fe200078e0a04 */
[----:B------:R-:W-:Y:S01]  /*2260*/  ISETP.GE.AND P5, PT, R16, RZ, PT ;  /* 0x000000ff1000720c */ /* 0x000fe20003fa6270 */
[----:B------:R-:W-:Y:S01]  /*2270*/  @!P6 IMAD.MOV R6, RZ, RZ, -R6 ;  /* 0x000000ffff06e224 */ /* 0x000fe200078e0a06 */
[----:B------:R-:W-:Y:S01]  /*2280*/  LOP3.LUT R22, R5, 0x3f, RZ, 0xc0, !PT ;  /* 0x0000003f05167812 */ /* 0x000fe200078ec0ff */
[----:B------:R-:W-:Y:S01]  /*2290*/  IMAD.MOV.U32 R11, RZ, RZ, R35 ;  /* 0x000000ffff0b7224 */ /* 0x000fe200078e0023 */
[----:B------:R-:W-:Y:S01]  /*22a0*/  @!P2 LOP3.LUT R6, RZ, R36, RZ, 0x33, !PT ;  /* 0x00000024ff06a212 */ /* 0x000fe200078e33ff */
[----:B------:R-:W-:Y:S01]  /*22b0*/  @!P4 IMAD.IADD R43, R43, 0x1, -R4 ;  /* 0x000000012b2bc824 */ /* 0x000fe200078e0a04 */
[----:B------:R-:W-:Y:S01]  /*22c0*/  ISETP.NE.AND P4, PT, R37, RZ, PT ;  /* 0x000000ff2500720c */ /* 0x000fe20003f85270 */
[----:B------:R-:W-:Y:S01]  /*22d0*/  @!P1 IMAD.MOV R7, RZ, RZ, -R7 ;  /* 0x000000ffff079224 */ /* 0x000fe200078e0a07 */
[----:B------:R-:W-:Y:S01]  /*22e0*/  ISETP.GE.U32.AND P2, PT, R8, 0x7fffffbe, PT ;  /* 0x7fffffbe0800780c */ /* 0x000fe20003f46070 */
[----:B-1----:R-:W-:Y:S01]  /*22f0*/  IMAD R250, R6, UR4, RZ ;  /* 0x0000000406fa7c24 */ /* 0x002fe2000f8e02ff */
[C---:B------:R-:W-:Y:S01]  /*2300*/  SEL R50, R252.reuse, R23, !P4 ;  /* 0x00000017fc327207 */ /* 0x040fe20006000000 */
[----:B------:R-:W-:Y:S01]  /*2310*/  IMAD.MOV.U32 R83, RZ, RZ, R43 ;  /* 0x000000ffff537224 */ /* 0x000fe200078e002b */
[----:B------:R-:W-:Y:S01]  /*2320*/  SEL R45, R252, R25, !P4 ;  /* 0x00000019fc2d7207 */ /* 0x000fe20006000000 */
[----:B------:R-:W-:Y:S01]  /*2330*/  IMAD.SHL.U32 R68, R250, 0x4, RZ ;  /* 0x00000004fa447824 */ /* 0x000fe200078e00ff */
[C---:B------:R-:W-:Y:S01]  /*2340*/  SEL R44, R252.reuse, R29, !P4 ;  /* 0x0000001dfc2c7207 */ /* 0x040fe20006000000 */
[----:B------:R-:W-:Y:S01]  /*2350*/  @!P0 IMAD.MOV R11, RZ, RZ, -R11 ;  /* 0x000000ffff0b8224 */ /* 0x000fe200078e0a0b */
[----:B------:R-:W-:Y:S01]  /*2360*/  SEL R43, R252, R31, !P4 ;  /* 0x0000001ffc2b7207 */ /* 0x000fe20006000000 */
[----:B------:R-:W-:Y:S01]  /*2370*/  @!P3 IMAD.MOV R65, RZ, RZ, -R65 ;  /* 0x000000ffff41b224 */ /* 0x000fe200078e0a41 */
[----:B----4-:R-:W-:Y:S01]  /*2380*/  IADD3 R74, P0, PT, R68, UR12, RZ ;  /* 0x0000000c444a7c10 */ /* 0x010fe2000ff1e0ff */
[----:B------:R-:W-:Y:S01]  /*2390*/  @!P5 IMAD.MOV R83, RZ, RZ, -R83 ;  /* 0x000000ffff53d224 */ /* 0x000fe200078e0a53 */
[----:B------:R-:W-:Y:S01]  /*23a0*/  SEL R42, R252, R33, !P4 ;  /* 0x00000021fc2a7207 */ /* 0x000fe20006000000 */
[----:B---3--:R-:W-:Y:S01]  /*23b0*/  IMAD.SHL.U32 R132, R70, 0x2, RZ ;  /* 0x0000000246847824 */ /* 0x008fe200078e00ff */
[----:B------:R-:W-:Y:S01]  /*23c0*/  SEL R37, R252, R39, !P4 ;  /* 0x00000027fc257207 */ /* 0x000fe20006000000 */
[----:B------:R-:W-:Y:S01]  /*23d0*/  IMAD.SHL.U32 R131, R70, 0x4, RZ ;  /* 0x0000000446837824 */ /* 0x000fe200078e00ff */
[----:B------:R-:W-:Y:S01]  /*23e0*/  SEL R48, R252, R9, !P4 ;  /* 0x00000009fc307207 */ /* 0x000fe20006000000 */
[----:B------:R-:W-:Y:S01]  /*23f0*/  IMAD R82, R70, 0x18, RZ ;  /* 0x0000001846527824 */ /* 0x000fe200078e02ff */
        /* <DEDUP_REMOVED lines=11> */
[----:B------:R-:W-:Y:S01]  /*24b0*/  IMAD.SHL.U32 R128, R70, 0x8, RZ ;  /* 0x0000000846807824 */ /* 0x000fe200078e00ff */
[C---:B------:R-:W-:Y:S01]  /*24c0*/  SEL R49, R252.reuse, R49, !P4 ;  /* 0x00000031fc317207 */ /* 0x040fe20006000000 */
[----:B------:R-:W-:Y:S01]  /*24d0*/  STL [R1+0x188], R131 ;  /* 0x0001888301007387 */ /* 0x000fe20000100800 */
[----:B------:R-:W-:Y:S01]  /*24e0*/  SEL R27, R252, R27, !P4 ;  /* 0x0000001bfc1b7207 */ /* 0x000fe20006000000 */
[----:B------:R-:W-:Y:S01]  /*24f0*/  IMAD R114, R70, 0x28, RZ ;  /* 0x0000002846727824 */ /* 0x000fe200078e02ff */
[C---:B------:R-:W-:Y:S01]  /*2500*/  SEL R41, R252.reuse, R41, !P4 ;  /* 0x00000029fc297207 */ /* 0x040fe20006000000 */
[----:B------:R-:W-:Y:S01]  /*2510*/  STL [R1+0x1c8], R132 ;  /* 0x0001c88401007387 */ /* 0x000fe20000100800 */
[----:B------:R-:W-:Y:S01]  /*2520*/  SEL R32, R252, R55, !P4 ;  /* 0x00000037fc207207 */ /* 0x000fe20006000000 */
[----:B------:R-:W-:Y:S01]  /*2530*/  IMAD R90, R70, 0x1c, RZ ;  /* 0x0000001c465a7824 */ /* 0x000fe200078e02ff */
[C---:B------:R-:W-:Y:S01]  /*2540*/  SEL R25, R252.reuse, R57, !P4 ;  /* 0x00000039fc197207 */ /* 0x040fe20006000000 */
[----:B------:R-:W-:Y:S01]  /*2550*/  STL [R1+0x1c4], R125 ;  /* 0x0001c47d01007387 */ /* 0x000fe20000100800 */
[----:B--2---:R-:W-:Y:S01]  /*2560*/  SEL R40, R252, R59, !P4 ;  /* 0x0000003bfc287207 */ /* 0x004fe20006000000 */
[----:B------:R-:W-:Y:S01]  /*2570*/  IMAD R129, R70, 0x7, RZ ;  /* 0x0000000746817824 */ /* 0x000fe200078e02ff */
[C---:B------:R-:W-:Y:S01]  /*2580*/  SEL R35, R252.reuse, R61, !P4 ;  /* 0x0000003dfc237207 */ /* 0x040fe20006000000 */
[----:B------:R1:W-:Y:S01]  /*2590*/  STL [R1+0x170], R18 ;  /* 0x0001701201007387 */ /* 0x0003e20000100800 */
        /* <DEDUP_REMOVED lines=22> */
[----:B------:R-:W-:Y:S01]  /*2700*/  SEL R252, R252, R83, !P4 ;  /* 0x00000053fcfc7207 */ /* 0x000fe20006000000 */
[----:B------:R-:W-:Y:S01]  /*2710*/  STL [R1+0x1b4], R128 ;  /* 0x0001b48001007387 */ /* 0x000fe20000100800 */
[----:B------:R-:W-:Y:S01]  /*2720*/  LEA.HI.X.SX32 R75, R250, UR13, 0x2, P0 ;  /* 0x0000000dfa4b7c11 */ /* 0x000fe200080f16ff */
[C---:B------:R-:W-:Y:S01]  /*2730*/  IMAD R122, R70.reuse, 0x2c, RZ ;  /* 0x0000002c467a7824 */ /* 0x040fe200078e02ff */
[CC--:B------:R-:W-:Y:S01]  /*2740*/  LEA R224, P4, R70.reuse, R74.reuse, 0x3 ;  /* 0x0000004a46e07211 */ /* 0x0c0fe200078818ff */
[----:B------:R-:W-:Y:S01]  /*2750*/  STL [R1+0x134], R90 ;  /* 0x0001345a01007387 */ /* 0x000fe20000100800 */
[CC--:B------:R-:W-:Y:S01]  /*2760*/  IADD3 R222, P0, PT, R131.reuse, R74.reuse, RZ ;  /* 0x0000004a83de7210 */ /* 0x0c0fe20007f1e0ff */
[----:B------:R-:W-:Y:S01]  /*2770*/  IMAD R16, R70, 0xd, RZ ;  /* 0x0000000d46107824 */ /* 0x000fe200078e02ff */
[-C--:B------:R-:W-:Y:S01]  /*2780*/  LEA.HI.X.SX32 R225, R132, R75.reuse, 0x2, P4 ;  /* 0x0000004b84e17211 */ /* 0x080fe200020f16ff */
[----:B------:R-:W-:Y:S01]  /*2790*/  STL [R1+0x1b0], R126 ;  /* 0x0001b07e01007387 */ /* 0x000fe20000100800 */
[CC--:B------:R-:W-:Y:S01]  /*27a0*/  LEA R228, P4, R70.reuse, R74.reuse, 0x4 ;  /* 0x0000004a46e47211 */ /* 0x0c0fe200078820ff */
[C---:B------:R-:W-:Y:S01]  /*27b0*/  IMAD R14, R70.reuse, 0xe, RZ ;  /* 0x0000000e460e7824 */ /* 0x040fe200078e02ff */
[CC--:B------:R-:W-:Y:S01]  /*27c0*/  LEA.HI.X.SX32 R223, R70.reuse, R75.reuse, 0x2, P0 ;  /* 0x0000004b46df7211 */ /* 0x0c0fe200000f16ff */
[----:B------:R-:W-:Y:S01]  /*27d0*/  STL [R1+0x11c], R106 ;  /* 0x00011c6a01007387 */ /* 0x000fe20000100800 */
[-C--:B------:R-:W-:Y:S01]  /*27e0*/  LEA.HI.X.SX32 R229, R131, R75.reuse, 0x2, P4 ;  /* 0x0000004b83e57211 */ /* 0x080fe200020f16ff */
[----:B------:R-:W-:Y:S01]  /*27f0*/  IMAD R64, R70, 0x34, RZ ;  /* 0x0000003446407824 */ /* 0x000fe200078e02ff */
[-C--:B------:R-:W-:Y:S01]  /*2800*/  IADD3 R232, P4, PT, R82, R74.reuse, RZ ;  /* 0x0000004a52e87210 */ /* 0x080fe20007f9e0ff */
[----:B------:R-:W-:Y:S01]  /*2810*/  STL [R1+0x1ac], R124 ;  /* 0x0001ac7c01007387 */ /* 0x000fe20000100800 */
[-C--:B------:R-:W-:Y:S01]  /*2820*/  IADD3 R226, P0, PT, R18, R74.reuse, RZ ;  /* 0x0000004a12e27210 */ /* 0x080fe20007f1e0ff */
[----:B------:R-:W-:Y:S01]  /*2830*/  IMAD R12, R70, 0xf, RZ ;  /* 0x0000000f460c7824 */ /* 0x000fe200078e02ff */
[-C--:B------:R-:W-:Y:S01]  /*2840*/  LEA.HI.X.SX32 R233, R130, R75.reuse, 0x2, P4 ;  /* 0x0000004b82e97211 */ /* 0x080fe200020f16ff */
[----:B------:R-:W-:Y:S01]  /*2850*/  STL [R1+0x1a8], R20 ;  /* 0x0001a81401007387 */ /* 0x000fe20000100800 */
[-C--:B------:R-:W-:Y:S01]  /*2860*/  LEA.HI.X.SX32 R227, R125, R75.reuse, 0x2, P0 ;  /* 0x0000004b7de37211 */ /* 0x080fe200000f16ff */
[----:B------:R-:W-:Y:S01]  /*2870*/  VIADD R7, R251, 0xfffffffe ;  /* 0xfffffffefb077836 */ /* 0x000fe20000000000 */
[-C--:B------:R-:W-:Y:S01]  /*2880*/  LEA R236, P4, R70, R74.reuse, 0x5 ;  /* 0x0000004a46ec7211 */ /* 0x080fe200078828ff */
[----:B------:R-:W-:Y:S01]  /*2890*/  STL [R1+0x10c], R114 ;  /* 0x00010c7201007387 */ /* 0x000fe20000100800 */
[-C--:B------:R-:W-:Y:S01]  /*28a0*/  IADD3 R230, P0, PT, R72, R74.reuse, RZ ;  /* 0x0000004a48e67210 */ /* 0x080fe20007f1e0ff */
[----:B------:R-:W-:Y:S01]  /*28b0*/  IMAD.SHL.U32 R10, R70, 0x10, RZ ;  /* 0x00000010460a7824 */ /* 0x000fe200078e00ff */
[-C--:B------:R-:W-:Y:S01]  /*28c0*/  LEA.HI.X.SX32 R237, R128, R75.reuse, 0x2, P4 ;  /* 0x0000004b80ed7211 */ /* 0x080fe200020f16ff */
        /* <DEDUP_REMOVED lines=10> */
[----:B------:R-:W-:Y:S01]  /*2970*/  IMAD R95, R70, 0x12, RZ ;  /* 0x00000012465f7824 */ /* 0x000fe200078e02ff */
[-C--:B------:R-:W-:Y:S01]  /*2980*/  IADD3 R244, P4, PT, R66, R74.reuse, RZ ;  /* 0x0000004a42f47210 */ /* 0x080fe20007f9e0ff */
[----:B------:R2:W-:Y:S01]  /*2990*/  STL [R1+0x1a0], R14 ;  /* 0x0001a00e01007387 */ /* 0x0005e20000100800 */
[-C--:B------:R-:W-:Y:S01]  /*29a0*/  IADD3 R238, P0, PT, R106, R74.reuse, RZ ;  /* 0x0000004a6aee7210 */ /* 0x080fe20007f1e0ff */
[----:B------:R-:W-:Y:S01]  /*29b0*/  IMAD R13, R70, 0x44, RZ ;  /* 0x00000044460d7824 */ /* 0x000fe200078e02ff */
[-C--:B------:R-:W-:Y:S01]  /*29c0*/  LEA.HI.X.SX32 R245, R18, R75.reuse, 0x2, P4 ;  /* 0x0000004b12f57211 */ /* 0x080fe200020f16ff */
[----:B------:R-:W-:Y:S01]  /*29d0*/  STL [R1+0xe0], R64 ;  /* 0x0000e04001007387 */ /* 0x000fe20000100800 */
[-C--:B------:R-:W-:Y:S01]  /*29e0*/  LEA.HI.X.SX32 R239, R126, R75.reuse, 0x2, P0 ;  /* 0x0000004b7eef7211 */ /* 0x080fe200000f16ff */
[----:B------:R-:W-:Y:S01]  /*29f0*/  IMAD R112, R70, 0x11, RZ ;  /* 0x0000001146707824 */ /* 0x000fe200078e02ff */
[-C--:B-1----:R-:W-:Y:S01]  /*2a00*/  IADD3 R18, P4, PT, R60, R74.reuse, RZ ;  /* 0x0000004a3c127210 */ /* 0x082fe20007f9e0ff */
[----:B------:R-:W-:Y:S01]  /*2a10*/  STL [R1+0x19c], R12 ;  /* 0x00019c0c01007387 */ /* 0x000fe20000100800 */
[-C--:B------:R-:W-:Y:S01]  /*2a20*/  IADD3 R242, P0, PT, R122, R74.reuse, RZ ;  /* 0x0000004a7af27210 */ /* 0x080fe20007f1e0ff */
[----:B------:R-:W-:Y:S01]  /*2a30*/  IMAD R73, R70, 0x58, RZ ;  /* 0x0000005846497824 */ /* 0x000fe200078e02ff */
[-C--:B------:R-:W-:Y:S01]  /*2a40*/  LEA.HI.X.SX32 R19, R14, R75.reuse, 0x2, P4 ;  /* 0x0000004b0e137211 */ /* 0x080fe200020f16ff */
[----:B------:R-:W-:Y:S01]  /*2a50*/  STL [R1+0xdc], R60 ;  /* 0x0000dc3c01007387 */ /* 0x000fe20000100800 */
[-C--:B------:R-:W-:Y:S01]  /*2a60*/  LEA.HI.X.SX32 R243, R20, R75.reuse, 0x2, P0 ;  /* 0x0000004b14f37211 */ /* 0x080fe200000f16ff */
[C---:B------:R-:W-:Y:S01]  /*2a70*/  IMAD R9, R70.reuse, 0x4c, RZ ;  /* 0x0000004c46097824 */ /* 0x040fe200078e02ff */
[-C--:B--2---:R-:W-:Y:S01]  /*2a80*/  LEA R14, P4, R70, R74.reuse, 0x6 ;  /* 0x0000004a460e7211 */ /* 0x084fe200078830ff */
[----:B------:R1:W-:Y:S01]  /*2a90*/  STL [R1+0x198], R10 ;  /* 0x0001980a01007387 */ /* 0x0003e20000100800 */
[-C--:B------:R-:W-:Y:S01]  /*2aa0*/  IADD3 R20, P0, PT, R64, R74.reuse, RZ ;  /* 0x0000004a40147210 */ /* 0x080fe20007f1e0ff */
[C---:B------:R-:W-:Y:S01]  /*2ab0*/  IMAD R76, R70.reuse, 0x13, RZ ;  /* 0x00000013464c7824 */ /* 0x040fe200078e02ff */
[----:B------:R-:W-:Y:S01]  /*2ac0*/  ISETP.GE.U32.AND P5, PT, R7, 0x7fffffbf, PT ;  /* 0x7fffffbf0700780c */ /* 0x000fe20003fa6070 */
[----:B------:R-:W-:Y:S01]  /*2ad0*/  IMAD R7, R70, 0x50, RZ ;  /* 0x0000005046077824 */ /* 0x000fe200078e02ff */
[-C--:B------:R-:W-:Y:S01]  /*2ae0*/  LEA.HI.X.SX32 R15, R10, R75.reuse, 0x2, P4 ;  /* 0x0000004b0a0f7211 */ /* 0x080fe200020f16ff */
[----:B------:R-:W-:Y:S01]  /*2af0*/  IMAD R62, R70, 0x15, RZ ;  /* 0x00000015463e7824 */ /* 0x000fe200078e02ff */
[-C--:B------:R-:W-:Y:S01]  /*2b00*/  LEA.HI.X.SX32 R21, R16, R75.reuse, 0x2, P0 ;  /* 0x0000004b10157211 */ /* 0x080fe200000f16ff */
[----:B------:R-:W-:Y:S01]  /*2b10*/  STL [R1+0xd8], R58 ;  /* 0x0000d83a01007387 */ /* 0x000fe20000100800 */
[-C--:B------:R-:W-:Y:S01]  /*2b20*/  IADD3 R16, P0, PT, R58, R74.reuse, RZ ;  /* 0x0000004a3a107210 */ /* 0x080fe20007f1e0ff */
[----:B------:R-:W-:Y:S01]  /*2b30*/  IMAD R78, R70, 0x16, RZ ;  /* 0x00000016464e7824 */ /* 0x000fe200078e02ff */
[-C--:B-1----:R-:W-:Y:S01]  /*2b40*/  IADD3 R10, P4, PT, R11, R74.reuse, RZ ;  /* 0x0000004a0b0a7210 */ /* 0x082fe20007f9e0ff */
[----:B------:R-:W-:Y:S01]  /*2b50*/  VIADD R4, R251, 0xffffffff ;  /* 0xfffffffffb047836 */ /* 0x000fe20000000000 */
[-C--:B------:R-:W-:Y:S01]  /*2b60*/  LEA.HI.X.SX32 R17, R12, R75.reuse, 0x2, P0 ;  /* 0x0000004b0c117211 */ /* 0x080fe200000f16ff */
[----:B------:R-:W-:Y:S01]  /*2b70*/  STL [R1+0x194], R112 ;  /* 0x0001947001007387 */ /* 0x000fe20000100800 */
[-C--:B------:R-:W-:Y:S01]  /*2b80*/  LEA.HI.X.SX32 R11, R95, R75.reuse, 0x2, P4 ;  /* 0x0000004b5f0b7211 */ /* 0x080fe200020f16ff */
[C---:B------:R-:W-:Y:S01]  /*2b90*/  IMAD R79, R70.reuse, 0x60, RZ ;  /* 0x00000060464f7824 */ /* 0x040fe200078e02ff */
[-C--:B------:R-:W-:Y:S01]  /*2ba0*/  IADD3 R6, P4, PT, R7, R74.reuse, RZ ;  /* 0x0000004a07067210 */ /* 0x080fe20007f9e0ff */
[----:B------:R-:W-:Y:S01]  /*2bb0*/  STL [R1+0x190], R95 ;  /* 0x0001905f01007387 */ /* 0x000fe20000100800 */
[-C--:B------:R-:W-:Y:S01]  /*2bc0*/  IADD3 R12, P0, PT, R13, R74.reuse, RZ ;  /* 0x0000004a0d0c7210 */ /* 0x080fe20007f1e0ff */
[----:B------:R-:W-:Y:S01]  /*2bd0*/  IMAD R5, R70, 0x54, RZ ;  /* 0x0000005446057824 */ /* 0x000fe200078e02ff */
        /* <DEDUP_REMOVED lines=9> */
[----:B------:R1:W-:Y:S01]  /*2c70*/  STL [R1+0x180], R78 ;  /* 0x0001804e01007387 */ /* 0x0003e20000100800 */
[----:B------:R-:W-:Y:S01]  /*2c80*/  ISETP.GE.U32.AND P3, PT, R4, 0x7fffffc0, PT ;  /* 0x7fffffc00400780c */ /* 0x000fe20003f66070 */
[----:B------:R-:W-:Y:S01]  /*2c90*/  IMAD R80, R70, 0x17, RZ ;  /* 0x0000001746507824 */ /* 0x000fe200078e02ff */
[-C--:B------:R-:W-:Y:S01]  /*2ca0*/  LEA.HI.X.SX32 R9, R76, R75.reuse, 0x2, P0 ;  /* 0x0000004b4c097211 */ /* 0x080fe200000f16ff */
[C---:B------:R-:W-:Y:S01]  /*2cb0*/  IMAD R84, R70.reuse, 0x19, RZ ;  /* 0x0000001946547824 */ /* 0x040fe200078e02ff */
[-C--:B------:R-:W-:Y:S01]  /*2cc0*/  IADD3 R4, P0, PT, R5, R74.reuse, RZ ;  /* 0x0000004a05047210 */ /* 0x080fe20007f1e0ff */
[C---:B------:R-:W-:Y:S01]  /*2cd0*/  IMAD R86, R70.reuse, 0x1a, RZ ;  /* 0x0000001a46567824 */ /* 0x040fe200078e02ff */
[----:B------:R2:W-:Y:S01]  /*2ce0*/  STL [R1+0x17c], R80 ;  /* 0x00017c5001007387 */ /* 0x0005e20000100800 */
[----:B------:R-:W-:Y:S01]  /*2cf0*/  IMAD R87, R70, 0x70, RZ ;  /* 0x0000007046577824 */ /* 0x000fe200078e02ff */
[-C--:B------:R-:W-:Y:S01]  /*2d00*/  LEA.HI.X.SX32 R5, R62, R75.reuse, 0x2, P0 ;  /* 0x0000004b3e057211 */ /* 0x080fe200000f16ff */
[C---:B------:R-:W-:Y:S01]  /*2d10*/  IMAD R81, R70.reuse, 0x64, RZ ;  /* 0x0000006446517824 */ /* 0x040fe200078e02ff */
[-C--:B-1----:R-:W-:Y:S01]  /*2d20*/  IADD3 R78, P4, PT, R79, R74.reuse, RZ ;  /* 0x0000004a4f4e7210 */ /* 0x082fe20007f9e0ff */
[----:B------:R-:W-:Y:S01]  /*2d30*/  STL [R1+0x178], R84 ;  /* 0x0001785401007387 */ /* 0x000fe20000100800 */
[-C--:B------:R-:W-:Y:S01]  /*2d40*/  IADD3 R76, P0, PT, R77, R74.reuse, RZ ;  /* 0x0000004a4d4c7210 */ /* 0x080fe20007f1e0ff */
[----:B------:R-:W-:Y:S01]  /*2d50*/  IMAD R91, R70, 0x78, RZ ;  /* 0x00000078465b7824 */ /* 0x000fe200078e02ff */
[-C--:B------:R-:W-:Y:S01]  /*2d60*/  LEA.HI.X.SX32 R79, R82, R75.reuse, 0x2, P4 ;  /* 0x0000004b524f7211 */ /* 0x080fe200020f16ff */
[----:B------:R1:W-:Y:S01]  /*2d70*/  STL [R1+0x174], R86 ;  /* 0x0001745601007387 */ /* 0x0003e20000100800 */
[-C--:B------:R-:W-:Y:S01]  /*2d80*/  IADD3 R82, P4, PT, R83, R74.reuse, RZ ;  /* 0x0000004a53527210 */ /* 0x080fe20007f9e0ff */
[----:B------:R-:W-:Y:S01]  /*2d90*/  IMAD R85, R70, 0x6c, RZ ;  /* 0x0000006c46557824 */ /* 0x000fe200078e02ff */
[-C--:B------:R-:W-:Y:S01]  /*2da0*/  LEA.HI.X.SX32 R77, R80, R75.reuse, 0x2, P0 ;  /* 0x0000004b504d7211 */ /* 0x080fe200000f16ff */
[----:B------:R-:W-:Y:S01]  /*2db0*/  IMAD R88, R70, 0x1b, RZ ;  /* 0x0000001b46587824 */ /* 0x000fe200078e02ff */
[-C--:B------:R-:W-:Y:S01]  /*2dc0*/  LEA.HI.X.SX32 R83, R86, R75.reuse, 0x2, P4 ;  /* 0x0000004b56537211 */ /* 0x080fe200020f16ff */
[C---:B------:R-:W-:Y:S01]  /*2dd0*/  IMAD R92, R70.reuse, 0x1d, RZ ;  /* 0x0000001d465c7824 */ /* 0x040fe200078e02ff */
[-C--:B--2---:R-:W-:Y:S01]  /*2de0*/  IADD3 R80, P0, PT, R81, R74.reuse, RZ ;  /* 0x0000004a51507210 */ /* 0x084fe20007f1e0ff */
[C---:B------:R-:W-:Y:S01]  /*2df0*/  IMAD R94, R70.reuse, 0x1e, RZ ;  /* 0x0000001e465e7824 */ /* 0x040fe200078e02ff */
[----:B------:R2:W-:Y:S01]  /*2e00*/  STL [R1+0x16c], R88 ;  /* 0x00016c5801007387 */ /* 0x0005e20000100800 */
[-C--:B-1----:R-:W-:Y:S01]  /*2e10*/  IADD3 R86, P4, PT, R87, R74.reuse, RZ ;  /* 0x0000004a57567210 */ /* 0x082fe20007f9e0ff */
[----:B------:R-:W-:Y:S01]  /*2e20*/  IMAD R89, R70, 0x74, RZ ;  /* 0x0000007446597824 */ /* 0x000fe200078e02ff */
[-C--:B------:R-:W-:Y:S01]  /*2e30*/  LEA.HI.X.SX32 R81, R84, R75.reuse, 0x2, P0 ;  /* 0x0000004b54517211 */ /* 0x080fe200000f16ff */
[----:B------:R-:W-:Y:S01]  /*2e40*/  STL [R1+0x168], R92 ;  /* 0x0001685c01007387 */ /* 0x000fe20000100800 */
[-C--:B------:R-:W-:Y:S01]  /*2e50*/  LEA.HI.X.SX32 R87, R90, R75.reuse, 0x2, P4 ;  /* 0x0000004b5a577211 */ /* 0x080fe200020f16ff */
[C---:B------:R-:W-:Y:S01]  /*2e60*/  IMAD R96, R70.reuse, 0x1f, RZ ;  /* 0x0000001f46607824 */ /* 0x040fe200078e02ff */
[-C--:B------:R-:W-:Y:S01]  /*2e70*/  IADD3 R90, P4, PT, R91, R74.reuse, RZ ;  /* 0x0000004a5b5a7210 */ /* 0x080fe20007f9e0ff */
[----:B------:R1:W-:Y:S01]  /*2e80*/  STL [R1+0x164], R94 ;  /* 0x0001645e01007387 */ /* 0x0003e20000100800 */
[-C--:B------:R-:W-:Y:S01]  /*2e90*/  IADD3 R84, P0, PT, R85, R74.reuse, RZ ;  /* 0x0000004a55547210 */ /* 0x080fe20007f1e0ff */
[----:B------:R-:W-:Y:S01]  /*2ea0*/  IMAD.SHL.U32 R98, R70, 0x20, RZ ;  /* 0x0000002046627824 */ /* 0x000fe200078e00ff */
[-C--:B------:R-:W-:Y:S01]  /*2eb0*/  LEA.HI.X.SX32 R91, R94, R75.reuse, 0x2, P4 ;  /* 0x0000004b5e5b7211 */ /* 0x080fe200020f16ff */
[----:B------:R-:W-:Y:S01]  /*2ec0*/  IMAD R99, R70, 0x88, RZ ;  /* 0x0000008846637824 */ /* 0x000fe200078e02ff */
[-C--:B------:R-:W-:Y:S01]  /*2ed0*/  LEA.HI.X.SX32 R85, R88, R75.reuse, 0x2, P0 ;  /* 0x0000004b58557211 */ /* 0x080fe200000f16ff */
[C---:B------:R-:W-:Y:S01]  /*2ee0*/  IMAD R93, R70.reuse, 0x7c, RZ ;  /* 0x0000007c465d7824 */ /* 0x040fe200078e02ff */
[-C--:B--2---:R-:W-:Y:S01]  /*2ef0*/  IADD3 R88, P0, PT, R89, R74.reuse, RZ ;  /* 0x0000004a59587210 */ /* 0x084fe20007f1e0ff */
[C---:B------:R-:W-:Y:S01]  /*2f00*/  IMAD R100, R70.reuse, 0x21, RZ ;  /* 0x0000002146647824 */ /* 0x040fe200078e02ff */
[----:B------:R-:W-:Y:S01]  /*2f10*/  STL [R1+0x160], R96 ;  /* 0x0001606001007387 */ /* 0x000fe20000100800 */
[CC--:B-1----:R-:W-:Y:S01]  /*2f20*/  LEA R94, P4, R70.reuse, R74.reuse, 0x7 ;  /* 0x0000004a465e7211 */ /* 0x0c2fe200078838ff */
[----:B------:R-:W-:Y:S01]  /*2f30*/  IMAD R102, R70, 0x22, RZ ;  /* 0x0000002246667824 */ /* 0x000fe200078e02ff */
[-C--:B------:R-:W-:Y:S01]  /*2f40*/  LEA.HI.X.SX32 R89, R92, R75.reuse, 0x2, P0 ;  /* 0x0000004b5c597211 */ /* 0x080fe200000f16ff */
[----:B------:R1:W-:Y:S01]  /*2f50*/  STL [R1+0x15c], R98 ;  /* 0x00015c6201007387 */ /* 0x0003e20000100800 */
        /* <DEDUP_REMOVED lines=8> */
[----:B------:R3:W-:Y:S01]  /*2fe0*/  STL [R1+0x154], R102 ;  /* 0x0001546601007387 */ /* 0x0007e20000100800 */
[-C--:B-1----:R-:W-:Y:S01]  /*2ff0*/  IADD3 R98, P4, PT, R99, R74.reuse, RZ ;  /* 0x0000004a63627210 */ /* 0x082fe20007f9e0ff */
[C---:B------:R-:W-:Y:S01]  /*3000*/  IMAD R104, R70.reuse, 0x23, RZ ;  /* 0x0000002346687824 */ /* 0x040fe200078e02ff */
        /* <DEDUP_REMOVED lines=8> */
[-C--:B---3--:R-:W-:Y:S01]  /*3090*/  IADD3 R102, P4, PT, R103, R74.reuse, RZ ;  /* 0x0000004a67667210 */ /* 0x088fe20007f9e0ff */
[----:B------:R1:W-:Y:S01]  /*30a0*/  STL [R1+0x14c], R104 ;  /* 0x00014c6801007387 */ /* 0x0003e20000100800 */
[----:B------:R-:W-:Y:S01]  /*30b0*/  IMAD R115, R70, 0xa8, RZ ;  /* 0x000000a846737824 */ /* 0x000fe200078e02ff */
[-C--:B------:R-:W-:Y:S01]  /*30c0*/  LEA.HI.X.SX32 R101, R104, R75.reuse, 0x2, P0 ;  /* 0x0000004b68657211 */ /* 0x080fe200000f16ff */
[----:B------:R-:W-:Y:S01]  /*30d0*/  IMAD R56, R70, 0x27, RZ ;  /* 0x0000002746387824 */ /* 0x000fe200078e02ff */
[-C--:B------:R-:W-:Y:S01]  /*30e0*/  LEA.HI.X.SX32 R103, R106, R75.reuse, 0x2, P4 ;  /* 0x0000004b6a677211 */ /* 0x080fe200020f16ff */
[----:B------:R2:W-:Y:S01]  /*30f0*/  STL [R1+0x148], R108 ;  /* 0x0001486c01007387 */ /* 0x0005e20000100800 */
[-C--:B------:R-:W-:Y:S01]  /*3100*/  IADD3 R106, P4, PT, R107, R74.reuse, RZ ;  /* 0x0000004a6b6a7210 */ /* 0x080fe20007f9e0ff */
[----:B------:R-:W-:Y:S01]  /*3110*/  IMAD R109, R70, 0x9c, RZ ;  /* 0x0000009c466d7824 */ /* 0x000fe200078e02ff */
[----:B------:R-:W-:Y:S01]  /*3120*/  USHF.L.U32 UR4, UR9, 0x15, URZ ;  /* 0x0000001509047899 */ /* 0x000fe200080006ff */
[----:B------:R3:W-:Y:S01]  /*3130*/  STL [R1+0x140], R110 ;  /* 0x0001406e01007387 */ /* 0x0007e20000100800 */
[-C--:B------:R-:W-:Y:S01]  /*3140*/  LEA.HI.X.SX32 R107, R110, R75.reuse, 0x2, P4 ;  /* 0x0000004b6e6b7211 */ /* 0x080fe200020f16ff */
[C---:B------:R-:W-:Y:S01]  /*3150*/  IMAD R116, R70.reuse, 0x29, RZ ;  /* 0x0000002946747824 */ /* 0x040fe200078e02ff */
[-C--:B-1----:R-:W-:Y:S01]  /*3160*/  IADD3 R104, P0, PT, R105, R74.reuse, RZ ;  /* 0x0000004a69687210 */ /* 0x082fe20007f1e0ff */
[C---:B------:R-:W-:Y:S01]  /*3170*/  IMAD R118, R70.reuse, 0x2a, RZ ;  /* 0x0000002a46767824 */ /* 0x040fe200078e02ff */
[----:B------:R-:W-:Y:S01]  /*3180*/  STL [R1+0x13c], R56 ;  /* 0x00013c3801007387 */ /* 0x000fe20000100800 */
[----:B------:R-:W-:Y:S01]  /*3190*/  IMAD R119, R70, 0xb0, RZ ;  /* 0x000000b046777824 */ /* 0x000fe200078e02ff */
[-C--:B------:R-:W-:Y:S01]  /*31a0*/  LEA.HI.X.SX32 R105, R108, R75.reuse, 0x2, P0 ;  /* 0x0000004b6c697211 */ /* 0x080fe200000f16ff */
[C---:B------:R-:W-:Y:S01]  /*31b0*/  IMAD R113, R70.reuse, 0xa4, RZ ;  /* 0x000000a446717824 */ /* 0x040fe200078e02ff */
[-C--:B--2---:R-:W-:Y:S01]  /*31c0*/  IADD3 R108, P0, PT, R109, R74.reuse, RZ ;  /* 0x0000004a6d6c7210 */ /* 0x084fe20007f1e0ff */
[----:B------:R-:W-:Y:S01]  /*31d0*/  STL [R1+0x138], R116 ;  /* 0x0001387401007387 */ /* 0x000fe20000100800 */
[-C--:B---3--:R-:W-:Y:S01]  /*31e0*/  IADD3 R110, P4, PT, R111, R74.reuse, RZ ;  /* 0x0000004a6f6e7210 */ /* 0x088fe20007f9e0ff */
[----:B------:R-:W-:Y:S01]  /*31f0*/  IMAD R123, R70, 0xb8, RZ ;  /* 0x000000b8467b7824 */ /* 0x000fe200078e02ff */
[-C--:B------:R-:W-:Y:S01]  /*3200*/  LEA.HI.X.SX32 R109, R56, R75.reuse, 0x2, P0 ;  /* 0x0000004b386d7211 */ /* 0x080fe200000f16ff */
[----:B------:R1:W-:Y:S01]  /*3210*/  STL [R1+0x4c], R68 ;  /* 0x00004c4401007387 */ /* 0x0003e20000100800 */
[-C--:B------:R-:W-:Y:S01]  /*3220*/  LEA.HI.X.SX32 R111, R114, R75.reuse, 0x2, P4 ;  /* 0x0000004b726f7211 */ /* 0x080fe200020f16ff */
[C---:B------:R-:W-:Y:S01]  /*3230*/  IMAD R117, R70.reuse, 0xac, RZ ;  /* 0x000000ac46757824 */ /* 0x040fe200078e02ff */
[-C--:B------:R-:W-:Y:S01]  /*3240*/  IADD3 R114, P4, PT, R115, R74.reuse, RZ ;  /* 0x0000004a73727210 */ /* 0x080fe20007f9e0ff */
[----:B------:R2:W-:Y:S01]  /*3250*/  STL [R1+0x130], R118 ;  /* 0x0001307601007387 */ /* 0x0005e20000100800 */
[-C--:B------:R-:W-:Y:S01]  /*3260*/  IADD3 R112, P0, PT, R113, R74.reuse, RZ ;  /* 0x0000004a71707210 */ /* 0x080fe20007f1e0ff */
[----:B------:R-:W-:Y:S01]  /*3270*/  IMAD R120, R70, 0x2b, RZ ;  /* 0x0000002b46787824 */ /* 0x000fe200078e02ff */
[-C--:B------:R-:W-:Y:S01]  /*3280*/  LEA.HI.X.SX32 R115, R118, R75.reuse, 0x2, P4 ;  /* 0x0000004b76737211 */ /* 0x080fe200020f16ff */
[----:B------:R-:W-:Y:S01]  /*3290*/  IMAD R127, R70, 0xc0, RZ ;  /* 0x000000c0467f7824 */ /* 0x000fe200078e02ff */
[-C--:B------:R-:W-:Y:S01]  /*32a0*/  LEA.HI.X.SX32 R113, R116, R75.reuse, 0x2, P0 ;  /* 0x0000004b74717211 */ /* 0x080fe200000f16ff */
[C---:B-1----:R-:W-:Y:S01]  /*32b0*/  IMAD R68, R70.reuse, 0x2e, RZ ;  /* 0x0000002e46447824 */ /* 0x042fe200078e02ff */
[-C--:B------:R-:W-:Y:S01]  /*32c0*/  IADD3 R116, P0, PT, R117, R74.reuse, RZ ;  /* 0x0000004a75747210 */ /* 0x080fe20007f1e0ff */
[C---:B------:R-:W-:Y:S01]  /*32d0*/  IMAD R121, R70.reuse, 0xb4, RZ ;  /* 0x000000b446797824 */ /* 0x040fe200078e02ff */
[----:B------:R1:W-:Y:S01]  /*32e0*/  STL [R1+0x12c], R120 ;  /* 0x00012c7801007387 */ /* 0x0003e20000100800 */
[-C--:B--2---:R-:W-:Y:S01]  /*32f0*/  IADD3 R118, P4, PT, R119, R74.reuse, RZ ;  /* 0x0000004a77767210 */ /* 0x084fe20007f9e0ff */
[----:B------:R-:W-:Y:S01]  /*3300*/  IMAD R69, R70, 0x2d, RZ ;  /* 0x0000002d46457824 */ /* 0x000fe200078e02ff */
[-C--:B------:R-:W-:Y:S01]  /*3310*/  LEA.HI.X.SX32 R117, R120, R75.reuse, 0x2, P0 ;  /* 0x0000004b78757211 */ /* 0x080fe200000f16ff */
[----:B------:R-:W-:Y:S01]  /*3320*/  IMAD R131, R70, 0xc8, RZ ;  /* 0x000000c846837824 */ /* 0x000fe200078e02ff */
[-C--:B------:R-:W-:Y:S01]  /*3330*/  LEA.HI.X.SX32 R119, R122, R75.reuse, 0x2, P4 ;  /* 0x0000004b7a777211 */ /* 0x080fe200020f16ff */
[C---:B------:R-:W-:Y:S01]  /*3340*/  IMAD R125, R70.reuse, 0xbc, RZ ;  /* 0x000000bc467d7824 */ /* 0x040fe200078e02ff */
[-C--:B------:R-:W-:Y:S01]  /*3350*/  IADD3 R122, P4, PT, R123, R74.reuse, RZ ;  /* 0x0000004a7b7a7210 */ /* 0x080fe20007f9e0ff */
[C---:B------:R-:W-:Y:S01]  /*3360*/  IMAD R65, R70.reuse, 0x32, RZ ;  /* 0x0000003246417824 */ /* 0x040fe200078e02ff */
[----:B------:R-:W-:Y:S01]  /*3370*/  STL [R1+0x128], R69 ;  /* 0x0001284501007387 */ /* 0x000fe20000100800 */
[-C--:B-1----:R-:W-:Y:S01]  /*3380*/  IADD3 R120, P0, PT, R121, R74.reuse, RZ ;  /* 0x0000004a79787210 */ /* 0x082fe20007f1e0ff */
[----:B------:R-:W-:Y:S01]  /*3390*/  IMAD R67, R70, 0x2f, RZ ;  /* 0x0000002f46437824 */ /* 0x000fe200078e02ff */
[-C--:B------:R-:W-:Y:S01]  /*33a0*/  LEA.HI.X.SX32 R123, R68, R75.reuse, 0x2, P4 ;  /* 0x0000004b447b7211 */ /* 0x080fe200020f16ff */
[C---:B------:R-:W-:Y:S01]  /*33b0*/  IMAD R135, R70.reuse, 0xd0, RZ ;  /* 0x000000d046877824 */ /* 0x040fe200078e02ff */
[-C--:B------:R-:W-:Y:S01]  /*33c0*/  IADD3 R126, P4, PT, R127, R74.reuse, RZ ;  /* 0x0000004a7f7e7210 */ /* 0x080fe20007f9e0ff */
[C---:B------:R-:W-:Y:S01]  /*33d0*/  IMAD R129, R70.reuse, 0xc4, RZ ;  /* 0x000000c446817824 */ /* 0x040fe200078e02ff */
[-C--:B------:R-:W-:Y:S01]  /*33e0*/  LEA.HI.X.SX32 R121, R69, R75.reuse, 0x2, P0 ;  /* 0x0000004b45797211 */ /* 0x080fe200000f16ff */
[----:B------:R-:W-:Y:S01]  /*33f0*/  IMAD R36, R70, 0x31, RZ ;  /* 0x0000003146247824 */ /* 0x000fe200078e02ff */
[-C--:B------:R-:W-:Y:S01]  /*3400*/  LEA.HI.X.SX32 R127, R66, R75.reuse, 0x2, P4 ;  /* 0x0000004b427f7211 */ /* 0x080fe200020f16ff */
[C---:B------:R-:W-:Y:S01]  /*3410*/  IMAD R139, R70.reuse, 0xd8, RZ ;  /* 0x000000d8468b7824 */ /* 0x040fe200078e02ff */
[-C--:B------:R-:W-:Y:S01]  /*3420*/  IADD3 R130, P4, PT, R131, R74.reuse, RZ ;  /* 0x0000004a83827210 */ /* 0x080fe20007f9e0ff */
[C---:B------:R-:W-:Y:S01]  /*3430*/  IMAD R133, R70.reuse, 0xcc, RZ ;  /* 0x000000cc46857824 */ /* 0x040fe200078e02ff */
[-C--:B------:R-:W-:Y:S01]  /*3440*/  IADD3 R124, P0, PT, R125, R74.reuse, RZ ;  /* 0x0000004a7d7c7210 */ /* 0x080fe20007f1e0ff */
[C---:B------:R-:W-:Y:S01]  /*3450*/  IMAD R61, R70.reuse, 0x36, RZ ;  /* 0x00000036463d7824 */ /* 0x040fe200078e02ff */
[-C--:B------:R-:W-:Y:S01]  /*3460*/  LEA.HI.X.SX32 R131, R65, R75.reuse, 0x2, P4 ;  /* 0x0000004b41837211 */ /* 0x080fe200020f16ff */
[C---:B------:R-:W-:Y:S01]  /*3470*/  IMAD R63, R70.reuse, 0x33, RZ ;  /* 0x00000033463f7824 */ /* 0x040fe200078e02ff */
[-C--:B------:R-:W-:Y:S01]  /*3480*/  LEA.HI.X.SX32 R125, R67, R75.reuse, 0x2, P0 ;  /* 0x0000004b437d7211 */ /* 0x080fe200000f16ff */
[C---:B------:R-:W-:Y:S01]  /*3490*/  IMAD R143, R70.reuse, 0xe0, RZ ;  /* 0x000000e0468f7824 */ /* 0x040fe200078e02ff */
[-C--:B------:R-:W-:Y:S01]  /*34a0*/  IADD3 R134, P4, PT, R135, R74.reuse, RZ ;  /* 0x0000004a87867210 */ /* 0x080fe20007f9e0ff */
[----:B------:R-:W-:Y:S01]  /*34b0*/  IMAD R137, R70, 0xd4, RZ ;  /* 0x000000d446897824 */ /* 0x000fe200078e02ff */
[-C--:B------:R-:W-:Y:S01]  /*34c0*/  IADD3 R128, P0, PT, R129, R74.reuse, RZ ;  /* 0x0000004a81807210 */ /* 0x080fe20007f1e0ff */
[----:B------:R-:W-:Y:S01]  /*34d0*/  STL [R1+0x124], R68 ;  /* 0x0001244401007387 */ /* 0x000fe20000100800 */
[-C--:B------:R-:W-:Y:S01]  /*34e0*/  LEA.HI.X.SX32 R135, R64, R75.reuse, 0x2, P4 ;  /* 0x0000004b40877211 */ /* 0x080fe200020f16ff */
[----:B------:R-:W-:Y:S01]  /*34f0*/  IMAD R62, R70, 0x35, RZ ;  /* 0x00000035463e7824 */ /* 0x000fe200078e02ff */
[-C--:B------:R-:W-:Y:S01]  /*3500*/  LEA.HI.X.SX32 R129, R36, R75.reuse, 0x2, P0 ;  /* 0x0000004b24817211 */ /* 0x080fe200000f16ff */
[----:B------:R-:W-:Y:S01]  /*3510*/  STL [R1+0x120], R67 ;  /* 0x0001204301007387 */ /* 0x000fe20000100800 */
[-C--:B------:R-:W-:Y:S01]  /*3520*/  IADD3 R138, P4, PT, R139, R74.reuse, RZ ;  /* 0x0000004a8b8a7210 */ /* 0x080fe20007f9e0ff */
[C---:B------:R-:W-:Y:S01]  /*3530*/  IMAD R59, R70.reuse, 0x37, RZ ;  /* 0x00000037463b7824 */ /* 0x040fe200078e02ff */
[-C--:B------:R-:W-:Y:S01]  /*3540*/  IADD3 R132, P0, PT, R133, R74.reuse, RZ ;  /* 0x0000004a85847210 */ /* 0x080fe20007f1e0ff */
[----:B------:R1:W-:Y:S01]  /*3550*/  STL [R1+0x118], R36 ;  /* 0x0001182401007387 */ /* 0x0003e20000100800 */
[-C--:B------:R-:W-:Y:S01]  /*3560*/  LEA.HI.X.SX32 R139, R61, R75.reuse, 0x2, P4 ;  /* 0x0000004b3d8b7211 */ /* 0x080fe200020f16ff */
[C---:B------:R-:W-:Y:S01]  /*3570*/  IMAD R141, R70.reuse, 0xdc, RZ ;  /* 0x000000dc468d7824 */ /* 0x040fe200078e02ff */
[-C--:B------:R-:W-:Y:S01]  /*3580*/  LEA.HI.X.SX32 R133, R63, R75.reuse, 0x2, P0 ;  /* 0x0000004b3f857211 */ /* 0x080fe200000f16ff */
[----:B------:R-:W-:Y:S01]  /*3590*/  STL [R1+0x114], R65 ;  /* 0x0001144101007387 */ /* 0x000fe20000100800 */
[-C--:B------:R-:W-:Y:S01]  /*35a0*/  IADD3 R142, P4, PT, R143, R74.reuse, RZ ;  /* 0x0000004a8f8e7210 */ /* 0x080fe20007f9e0ff */
[C---:B------:R-:W-:Y:S01]  /*35b0*/  IMAD R57, R70.reuse, 0x39, RZ ;  /* 0x0000003946397824 */ /* 0x040fe200078e02ff */
[-C--:B------:R-:W-:Y:S01]  /*35c0*/  IADD3 R136, P0, PT, R137, R74.reuse, RZ ;  /* 0x0000004a89887210 */ /* 0x080fe20007f1e0ff */
[----:B------:R-:W-:Y:S01]  /*35d0*/  STL [R1+0x110], R63 ;  /* 0x0001103f01007387 */ /* 0x000fe20000100800 */
[----:B------:R-:W-:Y:S01]  /*35e0*/  IMAD R56, R70, 0x3a, RZ ;  /* 0x0000003a46387824 */ /* 0x000fe200078e02ff */
[-C--:B------:R-:W-:Y:S01]  /*35f0*/  LEA.HI.X.SX32 R143, R60, R75.reuse, 0x2, P4 ;  /* 0x0000004b3c8f7211 */ /* 0x080fe200020f16ff */
[C---:B------:R-:W-:Y:S01]  /*3600*/  IMAD R55, R70.reuse, 0x3b, RZ ;  /* 0x0000003b46377824 */ /* 0x040fe200078e02ff */
[----:B------:R-:W-:Y:S01]  /*3610*/  STL [R1+0x108], R62 ;  /* 0x0001083e01007387 */ /* 0x000fe20000100800 */
[----:B-1----:R-:W-:Y:S01]  /*3620*/  IMAD R36, R70, 0x3d, RZ ;  /* 0x0000003d46247824 */ /* 0x002fe200078e02ff */
[-C--:B------:R-:W-:Y:S01]  /*3630*/  LEA.HI.X.SX32 R137, R62, R75.reuse, 0x2, P0 ;  /* 0x0000004b3e897211 */ /* 0x080fe200000f16ff */
[C---:B------:R-:W-:Y:S01]  /*3640*/  IMAD R60, R70.reuse, 0x3e, RZ ;  /* 0x0000003e463c7824 */ /* 0x040fe200078e02ff */
[----:B------:R-:W-:Y:S01]  /*3650*/  STL [R1+0x104], R61 ;  /* 0x0001043d01007387 */ /* 0x000fe20000100800 */
[C---:B------:R-:W-:Y:S01]  /*3660*/  IMAD R145, R70.reuse, 0xe4, RZ ;  /* 0x000000e446917824 */ /* 0x040fe200078e02ff */
[-C--:B------:R-:W-:Y:S01]  /*3670*/  IADD3 R140, P0, PT, R141, R74.reuse, RZ ;  /* 0x0000004a8d8c7210 */ /* 0x080fe20007f1e0ff */
[C---:B------:R-:W-:Y:S01]  /*3680*/  IMAD R147, R70.reuse, 0xe8, RZ ;  /* 0x000000e846937824 */ /* 0x040fe200078e02ff */
[----:B------:R1:W-:Y:S01]  /*3690*/  STL [R1+0x100], R59 ;  /* 0x0001003b01007387 */ /* 0x0003e20000100800 */
[C---:B------:R-:W-:Y:S01]  /*36a0*/  IMAD R149, R70.reuse, 0xec, RZ ;  /* 0x000000ec46957824 */ /* 0x040fe200078e02ff */
[-C--:B------:R-:W-:Y:S01]  /*36b0*/  LEA.HI.X.SX32 R141, R59, R75.reuse, 0x2, P0 ;  /* 0x0000004b3b8d7211 */ /* 0x080fe200000f16ff */
[C---:B------:R-:W-:Y:S01]  /*36c0*/  IMAD R213, R70.reuse, 0xf0, RZ ;  /* 0x000000f046d57824 */ /* 0x040fe200078e02ff */
[----:B------:R-:W-:Y:S01]  /*36d0*/  STL [R1+0xf8], R57 ;  /* 0x0000f83901007387 */ /* 0x000fe20000100800 */
[-C--:B------:R-:W-:Y:S01]  /*36e0*/  IADD3 R144, P0, PT, R145, R74.reuse, RZ ;  /* 0x0000004a91907210 */ /* 0x080fe20007f1e0ff */
[----:B------:R-:W-:Y:S01]  /*36f0*/  IMAD R215, R70, 0xf4, RZ ;  /* 0x000000f446d77824 */ /* 0x000fe200078e02ff */
[-C--:B------:R-:W-:Y:S01]  /*3700*/  IADD3 R146, P4, PT, R147, R74.reuse, RZ ;  /* 0x0000004a93927210 */ /* 0x080fe20007f9e0ff */
[----:B------:R2:W-:Y:S01]  /*3710*/  STL [R1+0xf4], R56 ;  /* 0x0000f43801007387 */ /* 0x0005e20000100800 */
[-C--:B------:R-:W-:Y:S01]  /*3720*/  LEA.HI.X.SX32 R145, R57, R75.reuse, 0x2, P0 ;  /* 0x0000004b39917211 */ /* 0x080fe200000f16ff */
[----:B-1----:R-:W-:Y:S01]  /*3730*/  VIADD R59, R251, 0x3f ;  /* 0x0000003ffb3b7836 */ /* 0x002fe20000000000 */
[----:B------:R-:W-:Y:S01]  /*3740*/  LEA.HI.X.SX32 R147, R56, R75, 0x2, P4 ;  /* 0x0000004b38937211 */ /* 0x000fe200020f16ff */
[----:B------:R-:W-:Y:S01]  /*3750*/  STL [R1+0xf0], R55 ;  /* 0x0000f03701007387 */ /* 0x000fe20000100800 */
[-C--:B------:R-:W-:Y:S01]  /*3760*/  IADD3 R148, P0, PT, R149, R74.reuse, RZ ;  /* 0x0000004a95947210 */ /* 0x080fe20007f1e0ff */
[----:B------:R-:W-:Y:S01]  /*3770*/  IMAD R248, R22, R71, RZ ;  /* 0x0000004716f87224 */ /* 0x000fe200078e02ff */
[-C--:B------:R-:W-:Y:S01]  /*3780*/  IADD3 R212, P4, PT, R213, R74.reuse, RZ ;  /* 0x0000004ad5d47210 */ /* 0x080fe20007f9e0ff */
[----:B------:R1:W-:Y:S01]  /*3790*/  STL [R1+0xe8], R36 ;  /* 0x0000e82401007387 */ /* 0x0003e20000100800 */
[-C--:B------:R-:W-:Y:S01]  /*37a0*/  LEA.HI.X.SX32 R149, R55, R75.reuse, 0x2, P0 ;  /* 0x0000004b37957211 */ /* 0x080fe200000f16ff */
[----:B--2---:R-:W-:Y:S01]  /*37b0*/  VIADD R56, R251, 0xffffffc0 ;  /* 0xffffffc0fb387836 */ /* 0x004fe20000000000 */
[----:B------:R-:W-:Y:S01]  /*37c0*/  IADD3 R214, P6, PT, R215, R74, RZ ;  /* 0x0000004ad7d67210 */ /* 0x000fe20007fde0ff */
[----:B------:R2:W-:Y:S01]  /*37d0*/  STL [R1+0xe4], R60 ;  /* 0x0000e43c01007387 */ /* 0x0005e20000100800 */
[-C--:B------:R-:W-:Y:S01]  /*37e0*/  LEA.HI.X.SX32 R213, R58, R75.reuse, 0x2, P4 ;  /* 0x0000004b3ad57211 */ /* 0x080fe200020f16ff */
[C---:B------:R-:W-:Y:S01]  /*37f0*/  IMAD R217, R70.reuse, 0xf8, RZ ;  /* 0x000000f846d97824 */ /* 0x040fe200078e02ff */
[----:B------:R-:W-:Y:S01]  /*3800*/  ISETP.GT.AND P0, PT, R59, 0x3f, PT ;  /* 0x0000003f3b00780c */ /* 0x000fe20003f04270 */
[----:B------:R-:W-:Y:S01]  /*3810*/  IMAD R58, R70, 0x3f, RZ ;  /* 0x0000003f463a7824 */ /* 0x000fe200078e02ff */
[----:B------:R-:W-:Y:S01]  /*3820*/  ISETP.GE.AND P4, PT, R22, R56, PT ;  /* 0x000000381600720c */ /* 0x000fe20003f86270 */
[----:B------:R-:W-:Y:S01]  /*3830*/  IMAD R219, R70, 0xfc, RZ ;  /* 0x000000fc46db7824 */ /* 0x000fe200078e02ff */
[----:B------:R-:W-:Y:S01]  /*3840*/  LEA.HI.X.SX32 R215, R36, R75, 0x2, P6 ;  /* 0x0000004b24d77211 */ /* 0x000fe200030f16ff */
[----:B------:R-:W-:Y:S01]  /*3850*/  ULOP3.LUT UR4, UR4, 0x600000, URZ, 0xc0, !UPT ;  /* 0x0060000004047892 */ /* 0x000fe2000f8ec0ff */
[----:B------:R-:W-:-:S02]  /*3860*/  ISETP.GE.AND P6, PT, R22, R251, PT ;  /* 0x000000fb1600720c */ /* 0x000fc40003fc6270 */
[----:B-1----:R-:W-:Y:S02]  /*3870*/  SEL R36, RZ, 0x4, !P0 ;  /* 0x00000004ff247807 */ /* 0x002fe40004000000 */
[----:B------:R-:W-:Y:S02]  /*3880*/  SEL R55, RZ, 0x4, P4 ;  /* 0x00000004ff377807 */ /* 0x000fe40002000000 */
[----:B------:R-:W-:Y:S02]  /*3890*/  LEA R220, P4, R248, UR14, 0x2 ;  /* 0x0000000ef8dc7c11 */ /* 0x000fe4000f8810ff */
[----:B------:R-:W-:Y:S02]  /*38a0*/  SEL R36, R36, RZ, !P6 ;  /* 0x000000ff24247207 */ /* 0x000fe40007000000 */
[----:B------:R-:W-:Y:S02]  /*38b0*/  ISETP.NE.U32.AND P1, PT, R2, RZ, PT ;  /* 0x000000ff0200720c */ /* 0x000fe40003f25070 */
[----:B------:R-:W-:-:S02]  /*38c0*/  IADD3 R216, P6, PT, R217, R74, RZ ;  /* 0x0000004ad9d87210 */ /* 0x000fc40007fde0ff */
[----:B------:R-:W-:Y:S01]  /*38d0*/  LEA.HI.X.SX32 R22, R248, UR15, 0x2, P4 ;  /* 0x0000000ff8167c11 */ /* 0x000fe2000a0f16ff */
[----:B--2---:R-:W-:Y:S10]  /*38e0*/  BRA.U UP0, `(.L_x_5) ;  /* 0x0000000100187547 */ /* 0x004ff4000b800000 */
[----:B------:R-:W-:Y:S01]  /*38f0*/  ELECT P4, URZ, PT ;  /* 0x0000000000ff782f */ /* 0x000fe20003880000 */
[----:B------:R-:W-:Y:S01]  /*3900*/  IMAD.MOV.U32 R57, RZ, RZ, 0x1 ;  /* 0x00000001ff397424 */ /* 0x000fe200078e00ff */
[----:B------:R-:W-:Y:S01]  /*3910*/  UMOV UR6, 0x40 ;  /* 0x0000004000067882 */ /* 0x000fe20000000000 */
[----:B------:R-:W-:Y:S01]  /*3920*/  UVIRTCOUNT.DEALLOC.SMPOOL 0x80 ;  /* 0x000000800000784c */ /* 0x000fe20000000000 */
[----:B------:R-:W-:-:S09]  /*3930*/  ULEA UR6, UR5, UR6, 0x18 ;  /* 0x0000000605067291 */ /* 0x000fd2000f8ec0ff */
[----:B------:R1:W-:Y:S03]  /*3940*/  @P4 STS.U8 [UR6], R57 ;  /* 0x00000039ff004988 */ /* 0x0003e60008000006 */
.L_x_5:
[----:B------:R-:W-:Y:S01]  /*3950*/  UIADD3 UR12, UPT, UPT, UR10, UR4, URZ ;  /* 0x000000040a0c7290 */ /* 0x000fe2000fffe0ff */
[----:B------:R-:W-:Y:S01]  /*3960*/  IADD3 R218, P4, PT, R219, R74, RZ ;  /* 0x0000004adbda7210 */ /* 0x000fe20007f9e0ff */
[----:B------:R-:W-:Y:S01]  /*3970*/  VOTEU.ALL UP1, P1 ;  /* 0x0000000000ff7886 */ /* 0x000fe20000820000 */
[C---:B-1----:R-:W-:Y:S01]  /*3980*/  VIADD R57, R251.reuse, 0xfffffffc ;  /* 0xfffffffcfb397836 */ /* 0x042fe20000000000 */
[----:B------:R-:W-:Y:S01]  /*3990*/  VOTEU.ALL UP2, P1 ;  /* 0x0000000000ff7886 */ /* 0x000fe20000840000 */
[----:B------:R-:W-:Y:S01]  /*39a0*/  LEA.HI.X.SX32 R219, R58, R75, 0x2, P4 ;  /* 0x0000004b3adb7211 */ /* 0x000fe200020f16ff */
[----:B------:R-:W-:Y:S01]  /*39b0*/  VIADD R58, R251, 0xfffffffa ;  /* 0xfffffffafb3a7836 */ /* 0x000fe20000000000 */
[----:B------:R-:W-:-:S04]  /*39c0*/  @!UP1 UIADD3 UR14, UPT, UPT, -UR7, 0x100000, URZ ;  /* 0x00100000070e9890 */ /* 0x000fc8000fffe1ff */
[----:B------:R-:W-:Y:S02]  /*39d0*/  @!UP1 USHF.L.U32 UR15, UR14, 0xb, URZ ;  /* 0x0000000b0e0f9899 */ /* 0x000fe400080006ff */
[----:B------:R-:W-:Y:S01]  /*39e0*/  @!UP1 USHF.L.U32 UR14, UR14, 0x1, URZ ;  /* 0x000000010e0e9899 */ /* 0x000fe200080006ff */
[----:B------:R-:W-:Y:S01]  /*39f0*/  IMAD.SHL.U32 R68, R70, 0x40, RZ ;  /* 0x0000004046447824 */ /* 0x000fe200078e00ff */
[----:B------:R-:W-:Y:S01]  /*3a00*/  STTM.x64 tmem[UR12], RZ ;  /* 0x000000ff000079ed */ /* 0x000fe2000834000c */
[----:B------:R-:W1:Y:S01]  /*3a10*/  FENCE.VIEW.ASYNC.T ;  /* 0x00000000000073c6 */ /* 0x000e620000000200 */
[----:B------:R-:W-:-:S04]  /*3a20*/  @!UP1 UIADD3 UR4, UPT, UPT, -UR7, 0x100000, URZ ;  /* 0x0010000007049890 */ /* 0x000fc8000fffe1ff */
[----:B------:R-:W-:Y:S02]  /*3a30*/  @!UP1 USHF.L.U32 UR5, UR4, 0xb, URZ ;  /* 0x0000000b04059899 */ /* 0x000fe400080006ff */
[----:B------:R-:W-:Y:S01]  /*3a40*/  @!UP1 USHF.L.U32 UR4, UR4, 0x1, URZ ;  /* 0x0000000104049899 */ /* 0x000fe200080006ff */
[----:B-1----:R-:W-:Y:S01]  /*3a50*/  BAR.SYNC.DEFER_BLOCKING 0x0 ;  /* 0x0000000000007b1d */ /* 0x002fe20000010000 */
[----:B------:R-:W-:Y:S01]  /*3a60*/  ISETP.GE.U32.AND P4, PT, R57, 0x7fffffbd, PT ;  /* 0x7fffffbd3900780c */ /* 0x000fe20003f86070 */
[----:B------:R-:W-:Y:S01]  /*3a70*/  VIADD R57, R251, 0xfffffffb ;  /* 0xfffffffbfb397836 */ /* 0x000fe20000000000 */
[----:B------:R-:W-:Y:S01]  /*3a80*/  LEA R249, R2, UR11, 0x8 ;  /* 0x0000000b02f97c11 */ /* 0x000fe2000f8e40ff */
[----:B------:R-:W-:Y:S01]  /*3a90*/  IMAD.SHL.U32 R71, R71, 0x40, RZ ;  /* 0x0000004047477824 */ /* 0x000fe200078e00ff */
[----:B------:R-:W-:Y:S01]  /*3aa0*/  LEA.HI.X.SX32 R217, R60, R75, 0x2, P6 ;  /* 0x0000004b3cd97211 */ /* 0x000fe200030f16ff */
[----:B------:R-:W-:Y:S01]  /*3ab0*/  VOTEU.ALL UP1, P1 ;  /* 0x0000000000ff7886 */ /* 0x000fe20000820000 */
[----:B------:R-:W-:Y:S01]  /*3ac0*/  ISETP.GT.AND P6, PT, R59, 0x7f, PT ;  /* 0x0000007f3b00780c */ /* 0x000fe20003fc4270 */
[----:B------:R-:W-:-:S03]  /*3ad0*/  UIADD3 UR13, UPT, UPT, UR10, 0x40, URZ ;  /* 0x000000400a0d7890 */ /* 0x000fc6000fffe0ff */
[----:B------:R-:W-:Y:S02]  /*3ae0*/  SEL R55, R55, RZ, P6 ;  /* 0x000000ff37377207 */ /* 0x000fe40003000000 */
[----:B------:R-:W-:Y:S01]  /*3af0*/  ISETP.NE.U32.AND P6, PT, R36, RZ, PT ;  /* 0x000000ff2400720c */ /* 0x000fe20003fc5070 */
[----:B------:R-:W-:Y:S01]  /*3b00*/  VIADD R36, R251, 0xffffffbe ;  /* 0xffffffbefb247836 */ /* 0x000fe20000000000 */
[----:B------:R-:W1:Y:S02]  /*3b10*/  FENCE.VIEW.ASYNC.S ;  /* 0x00000000000073c6 */ /* 0x000e640000000000 */
[----:B-1----:R-:W1:Y:S02]  /*3b20*/  @!UP1 SYNCS.EXCH.64 URZ, [UR8], UR14 ;  /* 0x0000000e08ff95b2 */ /* 0x002e640008000100 */
[----:B-1----:R-:W-:Y:S06]  /*3b30*/  BAR.SYNC.DEFER_BLOCKING 0x0 ;  /* 0x0000000000007b1d */ /* 0x002fec0000010000 */
[----:B------:R1:W2:Y:S02]  /*3b40*/  @!UP2 SYNCS.EXCH.64 URZ, [UR11+0x1c008], UR4 ;  /* 0x01c008040bffa5b2 */ /* 0x0002a40008000100 */
[----:B------:R-:W-:Y:S01]  /*3b50*/  @!PT LDS RZ, [RZ] ;  /* 0x00000000fffff984 */ /* 0x000fe20000000800 */
[----:B------:R-:W-:Y:S01]  /*3b60*/  @!PT LDS RZ, [RZ] ;  /* 0x00000000fffff984 */ /* 0x000fe20000000800 */
[----:B------:R-:W-:Y:S01]  /*3b70*/  @!PT LDS RZ, [RZ] ;  /* 0x00000000fffff984 */ /* 0x000fe20000000800 */
[----:B--2---:R2:W-:Y:S01]  /*3b80*/  LDGSTS.E [R249], desc[UR28][R74.64], !P3 ;  /* 0x000000004af97fae */ /* 0x0045e2000d9a101c */
[----:B------:R-:W-:Y:S01]  /*3b90*/  ISETP.GE.U32.AND P3, PT, R57, 0x7fffffbc, PT ;  /* 0x7fffffbc3900780c */ /* 0x000fe20003f66070 */
[----:B------:R-:W-:-:S02]  /*3ba0*/  VIADD R57, R251, 0xfffffff9 ;  /* 0xfffffff9fb397836 */ /* 0x000fc40000000000 */
[----:B------:R3:W-:Y:S01]  /*3bb0*/  LDGSTS.E [R249+0x4], desc[UR28][R222.64], !P5 ;  /* 0x00004000def97fae */ /* 0x0007e2000e9a101c */
[----:B------:R-:W-:Y:S01]  /*3bc0*/  ISETP.GE.U32.AND P5, PT, R58, 0x7fffffbb, PT ;  /* 0x7fffffbb3a00780c */ /* 0x000fe20003fa6070 */
[----:B------:R-:W-:Y:S02]  /*3bd0*/  VIADD R58, R251, 0xfffffff8 ;  /* 0xfffffff8fb3a7836 */ /* 0x000fe40000000000 */
[----:B------:R4:W-:Y:S01]  /*3be0*/  LDGSTS.E [R249+0x8], desc[UR28][R224.64], !P2 ;  /* 0x00008000e0f97fae */ /* 0x0009e2000d1a101c */
[----:B------:R-:W-:Y:S01]  /*3bf0*/  ISETP.GE.U32.AND P2, PT, R57, 0x7fffffba, PT ;  /* 0x7fffffba3900780c */ /* 0x000fe20003f46070 */
[C---:B------:R-:W-:Y:S01]  /*3c00*/  VIADD R57, R251.reuse, 0xfffffff7 ;  /* 0xfffffff7fb397836 */ /* 0x040fe20000000000 */
[----:B-1----:R-:W1:Y:S01]  /*3c10*/  LDCU UR4, c[0x0][0x3b0] ;  /* 0x00007600ff0477ac */ /* 0x002e620008000800 */
[----:B------:R5:W-:Y:S01]  /*3c20*/  LDGSTS.E [R249+0xc], desc[UR28][R226.64], !P4 ;  /* 0x0000c000e2f97fae */ /* 0x000be2000e1a101c */
[----:B------:R-:W-:Y:S01]  /*3c30*/  ISETP.GE.U32.AND P4, PT, R58, 0x7fffffb9, PT ;  /* 0x7fffffb93a00780c */ /* 0x000fe20003f86070 */
[----:B------:R-:W-:-:S02]  /*3c40*/  VIADD R58, R251, 0xfffffff6 ;  /* 0xfffffff6fb3a7836 */ /* 0x000fc40000000000 */
[----:B------:R1:W-:Y:S01]  /*3c50*/  LDGSTS.E [R249+0x10], desc[UR28][R228.64], !P3 ;  /* 0x00010000e4f97fae */ /* 0x0003e2000d9a101c */
[----:B------:R-:W-:Y:S01]  /*3c60*/  ISETP.GE.U32.AND P3, PT, R57, 0x7fffffb8, PT ;  /* 0x7fffffb83900780c */ /* 0x000fe20003f66070 */
[C---:B------:R-:W-:Y:S02]  /*3c70*/  VIADD R57, R251.reuse, 0xfffffff5 ;  /* 0xfffffff5fb397836 */ /* 0x040fe40000000000 */
[----:B------:R1:W-:Y:S01]  /*3c80*/  LDGSTS.E [R249+0x14], desc[UR28][R230.64], !P5 ;  /* 0x00014000e6f97fae */ /* 0x0003e2000e9a101c */
[----:B------:R-:W-:Y:S01]  /*3c90*/  ISETP.GE.U32.AND P5, PT, R58, 0x7fffffb7, PT ;  /* 0x7fffffb73a00780c */ /* 0x000fe20003fa6070 */
[----:B------:R-:W-:Y:S02]  /*3ca0*/  VIADD R58, R251, 0xfffffff4 ;  /* 0xfffffff4fb3a7836 */ /* 0x000fe40000000000 */
[----:B------:R1:W-:Y:S01]  /*3cb0*/  LDGSTS.E [R249+0x18], desc[UR28][R232.64], !P2 ;  /* 0x00018000e8f97fae */ /* 0x0003e2000d1a101c */
[----:B------:R-:W-:Y:S01]  /*3cc0*/  ISETP.GE.U32.AND P2, PT, R57, 0x7fffffb6, PT ;  /* 0x7fffffb63900780c */ /* 0x000fe20003f46070 */
[----:B------:R-:W-:-:S02]  /*3cd0*/  VIADD R57, R251, 0xfffffff3 ;  /* 0xfffffff3fb397836 */ /* 0x000fc40000000000 */
[----:B------:R1:W-:Y:S01]  /*3ce0*/  LDGSTS.E [R249+0x1c], desc[UR28][R234.64], !P4 ;  /* 0x0001c000eaf97fae */ /* 0x0003e2000e1a101c */
[----:B------:R-:W-:Y:S01]  /*3cf0*/  ISETP.GE.U32.AND P4, PT, R58, 0x7fffffb5, PT ;  /* 0x7fffffb53a00780c */ /* 0x000fe20003f86070 */
[----:B------:R-:W-:Y:S02]  /*3d00*/  VIADD R58, R251, 0xfffffff2 ;  /* 0xfffffff2fb3a7836 */ /* 0x000fe40000000000 */
[----:B------:R1:W-:Y:S01]  /*3d10*/  LDGSTS.E [R249+0x20], desc[UR28][R236.64], !P3 ;  /* 0x00020000ecf97fae */ /* 0x0003e2000d9a101c */
[----:B------:R-:W-:Y:S01]  /*3d20*/  ISETP.GE.U32.AND P3, PT, R57, 0x7fffffb4, PT ;  /* 0x7fffffb43900780c */ /* 0x000fe20003f66070 */
[C---:B------:R-:W-:Y:S02]  /*3d30*/  VIADD R57, R251.reuse, 0xfffffff1 ;  /* 0xfffffff1fb397836 */ /* 0x040fe40000000000 */
        /* <DEDUP_REMOVED lines=12> */
[----:B------:R-:W-:Y:S01]  /*3e00*/  LDGSTS.E [R249+0x34], desc[UR28][R20.64], !P5 ;  /* 0x0003400014f97fae */ /* 0x000fe2000e9a101c */
[----:B------:R-:W-:Y:S01]  /*3e10*/  ISETP.GE.U32.AND P5, PT, R58, 0x7fffffaf, PT ;  /* 0x7fffffaf3a00780c */ /* 0x000fe20003fa6070 */
[----:B------:R-:W-:Y:S02]  /*3e20*/  VIADD R58, R251, 0xffffffec ;  /* 0xffffffecfb3a7836 */ /* 0x000fe40000000000 */
[----:B------:R-:W-:Y:S01]  /*3e30*/  LDGSTS.E [R249+0x38], desc[UR28][R18.64], !P2 ;  /* 0x0003800012f97fae */ /* 0x000fe2000d1a101c */
[----:B------:R-:W-:Y:S01]  /*3e40*/  ISETP.GE.U32.AND P2, PT, R57, 0x7fffffae, PT ;  /* 0x7fffffae3900780c */ /* 0x000fe20003f46070 */
[C---:B------:R-:W-:Y:S02]  /*3e50*/  VIADD R57, R251.reuse, 0xffffffeb ;  /* 0xffffffebfb397836 */ /* 0x040fe40000000000 */
[----:B------:R-:W-:Y:S01]  /*3e60*/  LDGSTS.E [R249+0x3c], desc[UR28][R16.64], !P4 ;  /* 0x0003c00010f97fae */ /* 0x000fe2000e1a101c */
[----:B------:R-:W-:Y:S01]  /*3e70*/  ISETP.GE.U32.AND P4, PT, R58, 0x7fffffad, PT ;  /* 0x7fffffad3a00780c */ /* 0x000fe20003f86070 */
[----:B------:R-:W-:-:S02]  /*3e80*/  VIADD R58, R251, 0xffffffea ;  /* 0xffffffeafb3a7836 */ /* 0x000fc40000000000 */
[----:B------:R-:W-:Y:S01]  /*3e90*/  LDGSTS.E [R249+0x40], desc[UR28][R14.64], !P3 ;  /* 0x000400000ef97fae */ /* 0x000fe2000d9a101c */
[----:B------:R-:W-:Y:S01]  /*3ea0*/  ISETP.GE.U32.AND P3, PT, R57, 0x7fffffac, PT ;  /* 0x7fffffac3900780c */ /* 0x000fe20003f66070 */
[C---:B------:R-:W-:Y:S02]  /*3eb0*/  VIADD R57, R251.reuse, 0xffffffe9 ;  /* 0xffffffe9fb397836 */ /* 0x040fe40000000000 */
[----:B------:R-:W-:Y:S01]  /*3ec0*/  LDGSTS.E [R249+0x44], desc[UR28][R12.64], !P5 ;  /* 0x000440000cf97fae */ /* 0x000fe2000e9a101c */
[----:B------:R-:W-:Y:S01]  /*3ed0*/  ISETP.GE.U32.AND P5, PT, R58, 0x7fffffab, PT ;  /* 0x7fffffab3a00780c */ /* 0x000fe20003fa6070 */
[----:B------:R-:W-:Y:S02]  /*3ee0*/  VIADD R58, R251, 0xffffffe8 ;  /* 0xffffffe8fb3a7836 */ /* 0x000fe40000000000 */
[----:B------:R-:W-:Y:S01]  /*3ef0*/  LDGSTS.E [R249+0x48], desc[UR28][R10.64], !P2 ;  /* 0x000480000af97fae */ /* 0x000fe2000d1a101c */
        /* <DEDUP_REMOVED lines=115> */
[----:B-1----:R-:W-:Y:S02]  /*4630*/  IMAD R48, R48, UR4, RZ ;  /* 0x0000000430307c24 */ /* 0x002fe4000f8e02ff */
[----:B------:R1:W-:Y:S01]  /*4640*/  LDGSTS.E [R249+0xe4], desc[UR28][R144.64], !P5 ;  /* 0x000e400090f97fae */ /* 0x0003e2000e9a101c */
[----:B------:R-:W-:Y:S01]  /*4650*/  ISETP.GE.U32.AND P5, PT, R58, 0x7fffff83, PT ;  /* 0x7fffff833a00780c */ /* 0x000fe20003fa6070 */
[----:B------:R-:W-:-:S02]  /*4660*/  IMAD R50, R50, UR4, RZ ;  /* 0x0000000432327c24 */ /* 0x000fc4000f8e02ff */
[----:B------:R1:W-:Y:S01]  /*4670*/  LDGSTS.E [R249+0xe8], desc[UR28][R146.64], !P2 ;  /* 0x000e800092f97fae */ /* 0x0003e2000d1a101c */
[----:B------:R-:W-:Y:S02]  /*4680*/  IMAD R41, R41, UR4, RZ ;  /* 0x0000000429297c24 */ /* 0x000fe4000f8e02ff */
[----:B------:R-:W-:Y:S01]  /*4690*/  VIADD R57, R251, 0xffffffc1 ;  /* 0xffffffc1fb397836 */ /* 0x000fe20000000000 */
[----:B------:R1:W-:Y:S01]  /*46a0*/  LDGSTS.E [R249+0xec], desc[UR28][R148.64], !P4 ;  /* 0x000ec00094f97fae */ /* 0x0003e2000e1a101c */
[----:B------:R-:W-:Y:S01]  /*46b0*/  IMAD R39, R39, UR4, RZ ;  /* 0x0000000427277c24 */ /* 0x000fe2000f8e02ff */
[----:B------:R-:W-:Y:S01]  /*46c0*/  ISETP.GE.U32.AND P4, PT, R56, 0x7fffff81, PT ;  /* 0x7fffff813800780c */ /* 0x000fe20003f86070 */
[----:B------:R-:W-:Y:S01]  /*46d0*/  IMAD R47, R47, UR4, RZ ;  /* 0x000000042f2f7c24 */ /* 0x000fe2000f8e02ff */
[----:B------:R1:W-:Y:S01]  /*46e0*/  LDGSTS.E [R249+0xf0], desc[UR28][R212.64], !P3 ;  /* 0x000f0000d4f97fae */ /* 0x0003e2000d9a101c */
[----:B------:R-:W-:Y:S01]  /*46f0*/  ISETP.GE.U32.AND P2, PT, R57, 0x7fffff82, PT ;  /* 0x7fffff823900780c */ /* 0x000fe20003f46070 */
[----:B------:R-:W-:-:S02]  /*4700*/  IMAD R49, R49, UR4, RZ ;  /* 0x0000000431317c24 */ /* 0x000fc4000f8e02ff */
[----:B------:R1:W-:Y:S01]  /*4710*/  LDGSTS.E [R249+0xf4], desc[UR28][R214.64], !P5 ;  /* 0x000f4000d6f97fae */ /* 0x0003e2000e9a101c */
[C---:B------:R-:W-:Y:S01]  /*4720*/  LEA R150, P5, R48.reuse, R220, 0x2 ;  /* 0x000000dc30967211 */ /* 0x040fe200078a10ff */
[----:B------:R-:W-:Y:S02]  /*4730*/  IMAD R53, R53, UR4, RZ ;  /* 0x0000000435357c24 */ /* 0x000fe4000f8e02ff */
[----:B------:R-:W-:Y:S01]  /*4740*/  IMAD R37, R37, UR4, RZ ;  /* 0x0000000425257c24 */ /* 0x000fe2000f8e02ff */
[----:B------:R-:W-:Y:S01]  /*4750*/  LEA.HI.X.SX32 R151, R48, R22, 0x2, P5 ;  /* 0x0000001630977211 */ /* 0x000fe200028f16ff */
[----:B------:R-:W-:Y:S01]  /*4760*/  IMAD R44, R44, UR4, RZ ;  /* 0x000000042c2c7c24 */ /* 0x000fe2000f8e02ff */
[----:B------:R-:W-:Y:S01]  /*4770*/  LEA R154, P5, R50, R220, 0x2 ;  /* 0x000000dc329a7211 */ /* 0x000fe200078a10ff */
[----:B------:R-:W-:Y:S01]  /*4780*/  IMAD R34, R34, UR4, RZ ;  /* 0x0000000422227c24 */ /* 0x000fe2000f8e02ff */
[----:B------:R-:W-:Y:S01]  /*4790*/  STL [R1+0xd0], R48 ;  /* 0x0000d03001007387 */ /* 0x000fe20000100800 */
[----:B------:R-:W-:Y:S01]  /*47a0*/  IMAD R46, R46, UR4, RZ ;  /* 0x000000042e2e7c24 */ /* 0x000fe2000f8e02ff */
[----:B------:R-:W-:Y:S01]  /*47b0*/  LEA.HI.X.SX32 R155, R50, R22, 0x2, P5 ;  /* 0x00000016329b7211 */ /* 0x000fe200028f16ff */
[----:B------:R-:W-:Y:S01]  /*47c0*/  IMAD R40, R40, UR4, RZ ;  /* 0x0000000428287c24 */ /* 0x000fe2000f8e02ff */
[----:B------:R-:W-:Y:S01]  /*47d0*/  LEA R158, P5, R41, R220, 0x2 ;  /* 0x000000dc299e7211 */ /* 0x000fe200078a10ff */
[----:B------:R1:W-:Y:S01]  /*47e0*/  LDGSTS.E [R249+0xf8], desc[UR28][R216.64], !P2 ;  /* 0x000f8000d8f97fae */ /* 0x0003e2000d1a101c */
[----:B------:R-:W-:Y:S01]  /*47f0*/  IMAD R45, R45, UR4, RZ ;  /* 0x000000042d2d7c24 */ /* 0x000fe2000f8e02ff */
[----:B------:R-:W-:Y:S01]  /*4800*/  ISETP.NE.U32.AND P2, PT, R55, RZ, PT ;  /* 0x000000ff3700720c */ /* 0x000fe20003f45070 */
[----:B------:R-:W-:Y:S01]  /*4810*/  IMAD R38, R38, UR4, RZ ;  /* 0x0000000426267c24 */ /* 0x000fe2000f8e02ff */
[----:B------:R-:W-:Y:S01]  /*4820*/  LEA.HI.X.SX32 R159, R41, R22, 0x2, P5 ;  /* 0x00000016299f7211 */ /* 0x000fe200028f16ff */
[----:B------:R1:W-:Y:S01]  /*4830*/  LDGSTS.E [R249+0xfc], desc[UR28][R218.64], !P4 ;  /* 0x000fc000daf97fae */ /* 0x0003e2000e1a101c */
[-C--:B------:R-:W-:Y:S01]  /*4840*/  LEA R162, P5, R39, R220.reuse, 0x2 ;  /* 0x000000dc27a27211 */ /* 0x080fe200078a10ff */
[----:B------:R-:W-:Y:S01]  /*4850*/  IMAD R52, R52, UR4, RZ ;  /* 0x0000000434347c24 */ /* 0x000fe2000f8e02ff */
[----:B------:R-:W-:Y:S01]  /*4860*/  LEA R152, P4, R53, R220, 0x2 ;  /* 0x000000dc35987211 */ /* 0x000fe200078810ff */
[----:B------:R-:W-:Y:S01]  /*4870*/  IMAD R32, R32, UR4, RZ ;  /* 0x0000000420207c24 */ /* 0x000fe2000f8e02ff */
[----:B------:R-:W-:Y:S01]  /*4880*/  LEA.HI.X.SX32 R163, R39, R22, 0x2, P5 ;  /* 0x0000001627a37211 */ /* 0x000fe200028f16ff */
[----:B------:R-:W-:Y:S01]  /*4890*/  IMAD R43, R43, UR4, RZ ;  /* 0x000000042b2b7c24 */ /* 0x000fe2000f8e02ff */
[----:B------:R-:W-:Y:S01]  /*48a0*/  LEA R166, P5, R47, R220, 0x2 ;  /* 0x000000dc2fa67211 */ /* 0x000fe200078a10ff */
[----:B------:R-:W-:Y:S01]  /*48b0*/  IMAD R30, R30, UR4, RZ ;  /* 0x000000041e1e7c24 */ /* 0x000fe2000f8e02ff */
[-C--:B------:R-:W-:Y:S01]  /*48c0*/  LEA.HI.X.SX32 R153, R53, R22.reuse, 0x2, P4 ;  /* 0x0000001635997211 */ /* 0x080fe200020f16ff */
[----:B------:R-:W-:Y:S01]  /*48d0*/  IMAD R54, R54, UR4, RZ ;  /* 0x0000000436367c24 */ /* 0x000fe2000f8e02ff */
[----:B------:R-:W-:Y:S01]  /*48e0*/  LEA.HI.X.SX32 R167, R47, R22, 0x2, P5 ;  /* 0x000000162fa77211 */ /* 0x000fe200028f16ff */
[----:B------:R-:W-:Y:S01]  /*48f0*/  IMAD R35, R35, UR4, RZ ;  /* 0x0000000423237c24 */ /* 0x000fe2000f8e02ff */
[CC--:B------:R-:W-:Y:S01]  /*4900*/  LEA R170, P5, R49.reuse, R220.reuse, 0x2 ;  /* 0x000000dc31aa7211 */ /* 0x0c0fe200078a10ff */
[----:B------:R-:W-:Y:S01]  /*4910*/  IMAD R28, R28, UR4, RZ ;  /* 0x000000041c1c7c24 */ /* 0x000fe2000f8e02ff */
[C---:B------:R-:W-:Y:S01]  /*4920*/  LEA R156, P4, R44.reuse, R220, 0x2 ;  /* 0x000000dc2c9c7211 */ /* 0x040fe200078810ff */
[----:B------:R-:W-:Y:S01]  /*4930*/  STL [R1+0xb4], R54 ;  /* 0x0000b43601007387 */ /* 0x000fe20000100800 */
[----:B------:R-:W-:Y:S01]  /*4940*/  LEA.HI.X.SX32 R171, R49, R22, 0x2, P5 ;  /* 0x0000001631ab7211 */ /* 0x000fe200028f16ff */
[----:B------:R-:W-:Y:S01]  /*4950*/  IMAD R51, R51, UR4, RZ ;  /* 0x0000000433337c24 */ /* 0x000fe2000f8e02ff */
[----:B------:R-:W-:Y:S01]  /*4960*/  LEA R174, P5, R37, R220, 0x2 ;  /* 0x000000dc25ae7211 */ /* 0x000fe200078a10ff */
[----:B------:R-:W-:Y:S01]  /*4970*/  STL [R1+0xcc], R47 ;  /* 0x0000cc2f01007387 */ /* 0x000fe20000100800 */
[-C--:B------:R-:W-:Y:S01]  /*4980*/  LEA.HI.X.SX32 R157, R44, R22.reuse, 0x2, P4 ;  /* 0x000000162c9d7211 */ /* 0x080fe200020f16ff */
[----:B------:R-:W-:Y:S01]  /*4990*/  IMAD R33, R33, UR4, RZ ;  /* 0x0000000421217c24 */ /* 0x000fe2000f8e02ff */
[----:B------:R-:W-:Y:S01]  /*49a0*/  LEA.HI.X.SX32 R175, R37, R22, 0x2, P5 ;  /* 0x0000001625af7211 */ /* 0x000fe200028f16ff */
[----:B------:R-:W-:Y:S01]  /*49b0*/  STL [R1+0xc0], R53 ;  /* 0x0000c03501007387 */ /* 0x000fe20000100800 */
[-C--:B------:R-:W-:Y:S01]  /*49c0*/  LEA R178, P5, R34, R220.reuse, 0x2 ;  /* 0x000000dc22b27211 */ /* 0x080fe200078a10ff */
[----:B------:R-:W-:Y:S01]  /*49d0*/  IMAD R27, R27, UR4, RZ ;  /* 0x000000041b1b7c24 */ /* 0x000fe2000f8e02ff */
[----:B------:R-:W-:Y:S01]  /*49e0*/  LEA R160, P4, R40, R220, 0x2 ;  /* 0x000000dc28a07211 */ /* 0x000fe200078810ff */
        /* <DEDUP_REMOVED lines=9> */
[CC--:B------:R-:W-:Y:S01]  /*4a80*/  LEA R164, P4, R38.reuse, R220.reuse, 0x2 ;  /* 0x000000dc26a47211 */ /* 0x0c0fe200078810ff */
        /* <DEDUP_REMOVED lines=24> */
[----:B------:R-:W-:Y:S01]  /*4c10*/  VIADD R57, R251, 0xffffffbf ;  /* 0xffffffbffb397836 */ /* 0x000fe20000000000 */
[----:B------:R-:W-:Y:S01]  /*4c20*/  LEA R198, P5, R28, R220, 0x2 ;  /* 0x000000dc1cc67211 */ /* 0x000fe200078a10ff */
[----:B------:R-:W-:Y:S01]  /*4c30*/  STL [R1+0x98], R42 ;  /* 0x0000982a01007387 */ /* 0x000fe20000100800 */
[-C--:B------:R-:W-:Y:S01]  /*4c40*/  LEA.HI.X.SX32 R177, R35, R22.reuse, 0x2, P4 ;  /* 0x0000001623b17211 */ /* 0x080fe200020f16ff */
[----:B--2---:R-:W-:Y:S01]  /*4c50*/  IMAD.WIDE R74, R68, 0x4, R74 ;  /* 0x00000004444a7825 */ /* 0x004fe200078e024a */
[----:B------:R-:W-:Y:S01]  /*4c60*/  LEA.HI.X.SX32 R199, R28, R22, 0x2, P5 ;  /* 0x000000161cc77211 */ /* 0x000fe200028f16ff */
[----:B------:R-:W-:Y:S01]  /*4c70*/  STL [R1+0x80], R40 ;  /* 0x0000802801007387 */ /* 0x000fe20000100800 */
[-C--:B------:R-:W-:Y:S01]  /*4c80*/  LEA R180, P4, R33, R220.reuse, 0x2 ;  /* 0x000000dc21b47211 */ /* 0x080fe200078810ff */
[C---:B---3--:R-:W-:Y:S01]  /*4c90*/  IMAD.WIDE R222, R68.reuse, 0x4, R222 ;  /* 0x0000000444de7825 */ /* 0x048fe200078e02de */
[----:B------:R-:W-:Y:S01]  /*4ca0*/  LEA R202, P5, R27, R220, 0x2 ;  /* 0x000000dc1bca7211 */ /* 0x000fe200078a10ff */
[----:B------:R-:W-:Y:S01]  /*4cb0*/  STL [R1+0x70], R39 ;  /* 0x0000702701007387 */ /* 0x000fe20000100800 */
[-C--:B------:R-:W-:Y:S01]  /*4cc0*/  LEA.HI.X.SX32 R181, R33, R22.reuse, 0x2, P4 ;  /* 0x0000001621b57211 */ /* 0x080fe200020f16ff */
[C---:B----4-:R-:W-:Y:S01]  /*4cd0*/  IMAD.WIDE R224, R68.reuse, 0x4, R224 ;  /* 0x0000000444e07825 */ /* 0x050fe200078e02e0 */
[----:B------:R-:W-:Y:S01]  /*4ce0*/  LEA.HI.X.SX32 R203, R27, R22, 0x2, P5 ;  /* 0x000000161bcb7211 */ /* 0x000fe200028f16ff */
[----:B------:R-:W-:Y:S01]  /*4cf0*/  STL [R1+0x60], R38 ;  /* 0x0000602601007387 */ /* 0x000fe20000100800 */
[CC--:B------:R-:W-:Y:S01]  /*4d00*/  LEA R184, P4, R51.reuse, R220.reuse, 0x2 ;  /* 0x000000dc33b87211 */ /* 0x0c0fe200078810ff */
[----:B-----5:R-:W-:Y:S01]  /*4d10*/  IMAD.WIDE R226, R68, 0x4, R226 ;  /* 0x0000000444e27825 */ /* 0x020fe200078e02e2 */
[----:B------:R-:W-:Y:S01]  /*4d20*/  LEA R204, P5, R26, R220, 0x2 ;  /* 0x000000dc1acc7211 */ /* 0x000fe200078a10ff */
[----:B------:R-:W-:Y:S01]  /*4d30*/  STL [R1+0x8c], R37 ;  /* 0x00008c2501007387 */ /* 0x000fe20000100800 */
[-C--:B------:R-:W-:Y:S01]  /*4d40*/  LEA.HI.X.SX32 R185, R51, R22.reuse, 0x2, P4 ;  /* 0x0000001633b97211 */ /* 0x080fe200020f16ff */
[----:B------:R-:W-:Y:S01]  /*4d50*/  IMAD.WIDE R228, R68, 0x4, R228 ;  /* 0x0000000444e47825 */ /* 0x000fe200078e02e4 */
[----:B------:R-:W-:Y:S01]  /*4d60*/  LEA.HI.X.SX32 R205, R26, R22, 0x2, P5 ;  /* 0x000000161acd7211 */ /* 0x000fe200028f16ff */
[----:B------:R-:W-:Y:S01]  /*4d70*/  STL [R1+0x7c], R35 ;  /* 0x00007c2301007387 */ /* 0x000fe20000100800 */
[-C--:B------:R-:W-:Y:S01]  /*4d80*/  LEA R188, P4, R42, R220.reuse, 0x2 ;  /* 0x000000dc2abc7211 */ /* 0x080fe200078810ff */
[----:B------:R-:W-:Y:S01]  /*4d90*/  IMAD.WIDE R230, R68, 0x4, R230 ;  /* 0x0000000444e67825 */ /* 0x000fe200078e02e6 */
[C---:B------:R-:W-:Y:S01]  /*4da0*/  LEA R206, P5, R25.reuse, R220, 0x2 ;  /* 0x000000dc19ce7211 */ /* 0x040fe200078a10ff */
[----:B------:R-:W-:Y:S01]  /*4db0*/  STL [R1+0x6c], R34 ;  /* 0x00006c2201007387 */ /* 0x000fe20000100800 */
[-C--:B------:R-:W-:Y:S01]  /*4dc0*/  LEA.HI.X.SX32 R189, R42, R22.reuse, 0x2, P4 ;  /* 0x000000162abd7211 */ /* 0x080fe200020f16ff */
[C---:B------:R-:W-:Y:S01]  /*4dd0*/  IMAD.WIDE R232, R68.reuse, 0x4, R232 ;  /* 0x0000000444e87825 */ /* 0x040fe200078e02e8 */
[----:B------:R-:W-:Y:S01]  /*4de0*/  LEA.HI.X.SX32 R207, R25, R22, 0x2, P5 ;  /* 0x0000001619cf7211 */ /* 0x000fe200028f16ff */
[----:B------:R-:W-:Y:S01]  /*4df0*/  STL [R1+0x5c], R33 ;  /* 0x00005c2101007387 */ /* 0x000fe20000100800 */
[CC--:B------:R-:W-:Y:S01]  /*4e00*/  LEA R192, P4, R31.reuse, R220.reuse, 0x2 ;  /* 0x000000dc1fc07211 */ /* 0x0c0fe200078810ff */
[----:B------:R-:W-:Y:S01]  /*4e10*/  IMAD.WIDE R234, R68, 0x4, R234 ;  /* 0x0000000444ea7825 */ /* 0x000fe200078e02ea */
[----:B------:R-:W-:Y:S01]  /*4e20*/  LEA R208, P5, R24, R220, 0x2 ;  /* 0x000000dc18d07211 */ /* 0x000fe200078a10ff */
[----:B------:R-:W-:Y:S01]  /*4e30*/  STL [R1+0x88], R32 ;  /* 0x0000882001007387 */ /* 0x000fe20000100800 */
[-C--:B------:R-:W-:Y:S01]  /*4e40*/  LEA.HI.X.SX32 R193, R31, R22.reuse, 0x2, P4 ;  /* 0x000000161fc17211 */ /* 0x080fe200020f16ff */
[----:B------:R-:W-:Y:S01]  /*4e50*/  IMAD.WIDE R236, R68, 0x4, R236 ;  /* 0x0000000444ec7825 */ /* 0x000fe200078e02ec */
[----:B------:R-:W-:Y:S01]  /*4e60*/  LEA.HI.X.SX32 R209, R24, R22, 0x2, P5 ;  /* 0x0000001618d17211 */ /* 0x000fe200028f16ff */
[----:B------:R-:W-:Y:S01]  /*4e70*/  STL [R1+0x78], R31 ;  /* 0x0000781f01007387 */ /* 0x000fe20000100800 */
[-C--:B------:R-:W-:Y:S01]  /*4e80*/  LEA R196, P4, R29, R220.reuse, 0x2 ;  /* 0x000000dc1dc47211 */ /* 0x080fe200078810ff */
[C---:B------:R-:W-:Y:S01]  /*4e90*/  IMAD.WIDE R238, R68.reuse, 0x4, R238 ;  /* 0x0000000444ee7825 */ /* 0x040fe200078e02ee */
[----:B------:R-:W-:Y:S01]  /*4ea0*/  LEA R210, P5, R23, R220, 0x2 ;  /* 0x000000dc17d27211 */ /* 0x000fe200078a10ff */
[----:B------:R-:W-:Y:S01]  /*4eb0*/  STL [R1+0x68], R30 ;  /* 0x0000681e01007387 */ /* 0x000fe20000100800 */
[----:B------:R-:W-:Y:S01]  /*4ec0*/  LEA.HI.X.SX32 R197, R29, R22, 0x2, P4 ;  /* 0x000000161dc57211 */ /* 0x000fe200020f16ff */
[----:B------:R-:W-:Y:S01]  /*4ed0*/  IMAD.WIDE R240, R68, 0x4, R240 ;  /* 0x0000000444f07825 */ /* 0x000fe200078e02f0 */
[----:B------:R-:W-:Y:S01]  /*4ee0*/  LEA R200, P4, R54, R220, 0x2 ;  /* 0x000000dc36c87211 */ /* 0x000fe200078810ff */
[----:B------:R-:W-:Y:S01]  /*4ef0*/  STL [R1+0x58], R29 ;  /* 0x0000581d01007387 */ /* 0x000fe20000100800 */
[----:B------:R-:W-:Y:S01]  /*4f00*/  LEA.HI.X.SX32 R211, R23, R22, 0x2, P5 ;  /* 0x0000001617d37211 */ /* 0x000fe200028f16ff */
[----:B------:R-:W-:Y:S01]  /*4f10*/  IMAD.WIDE R242, R68, 0x4, R242 ;  /* 0x0000000444f27825 */ /* 0x000fe200078e02f2 */
[----:B------:R-:W-:Y:S01]  /*4f20*/  LEA R220, P5, R252, R220, 0x2 ;  /* 0x000000dcfcdc7211 */ /* 0x000fe200078a10ff */
[----:B------:R-:W-:Y:S01]  /*4f30*/  STL [R1+0xc4], R28 ;  /* 0x0000c41c01007387 */ /* 0x000fe20000100800 */
[-C--:B------:R-:W-:Y:S01]  /*4f40*/  LEA.HI.X.SX32 R201, R54, R22.reuse, 0x2, P4 ;  /* 0x0000001636c97211 */ /* 0x080fe200020f16ff */
[----:B------:R-:W-:Y:S01]  /*4f50*/  IMAD.WIDE R244, R68, 0x4, R244 ;  /* 0x0000000444f47825 */ /* 0x000fe200078e02f4 */
[----:B------:R-:W-:Y:S01]  /*4f60*/  LEA.HI.X.SX32 R221, R252, R22, 0x2, P5 ;  /* 0x00000016fcdd7211 */ /* 0x000fe200028f16ff */
[----:B------:R-:W-:Y:S01]  /*4f70*/  STL [R1+0xa4], R27 ;  /* 0x0000a41b01007387 */ /* 0x000fe20000100800 */
[----:B------:R-:W-:Y:S01]  /*4f80*/  LOP3.LUT R22, R3, 0x40, RZ, 0x3c, !PT ;  /* 0x0000004003167812 */ /* 0x000fe200078e3cff */
[----:B------:R-:W-:Y:S01]  /*4f90*/  IMAD.WIDE R72, R68, 0x4, R72 ;  /* 0x0000000444487825 */ /* 0x000fe200078e0248 */
[----:B------:R-:W-:Y:S01]  /*4fa0*/  ISETP.GE.U32.AND P3, PT, R57, 0x7fffff80, PT ;  /* 0x7fffff803900780c */ /* 0x000fe20003f66070 */
[----:B------:R2:W-:Y:S01]  /*4fb0*/  STL [R1+0x94], R26 ;  /* 0x0000941a01007387 */ /* 0x0005e20000100800 */
[----:B------:R-:W-:Y:S01]  /*4fc0*/  ISETP.GE.U32.AND P4, PT, R36, 0x7fffff7f, PT ;  /* 0x7fffff7f2400780c */ /* 0x000fe20003f86070 */
[----:B------:R-:W-:Y:S01]  /*4fd0*/  VIADD R246, R22, UR11 ;  /* 0x0000000b16f67c36 */ /* 0x000fe20008000000 */
[----:B------:R-:W-:Y:S01]  /*4fe0*/  LOP3.LUT R22, R3, 0x60, RZ, 0x3c, !PT ;  /* 0x0000006003167812 */ /* 0x000fe200078e3cff */
[----:B------:R3:W-:Y:S01]  /*4ff0*/  STL [R1+0x84], R25 ;  /* 0x0000841901007387 */ /* 0x0007e20000100800 */
[----:B------:R-:W-:-:S03]  /*5000*/  IMAD.WIDE R76, R68, 0x4, R76 ;  /* 0x00000004444c7825 */ /* 0x000fc600078e024c */
[----:B------:R4:W-:Y:S01]  /*5010*/  STL [R1+0x74], R24 ;  /* 0x0000741801007387 */ /* 0x0009e20000100800 */
[----:B------:R-:W-:Y:S02]  /*5020*/  VIADD R69, R22, UR11 ;  /* 0x0000000b16457c36 */ /* 0x000fe40008000000 */
[----:B------:R-:W-:Y:S01]  /*5030*/  VIADD R22, R251, 0xffffffbc ;  /* 0xffffffbcfb167836 */ /* 0x000fe20000000000 */
[----:B------:R-:W0:Y:S01]  /*5040*/  LDGDEPBAR ;  /* 0x00000000000079af */ /* 0x000e220000000000 */
[----:B--2---:R-:W-:Y:S01]  /*5050*/  IMAD.WIDE R26, R68, 0x4, R20 ;  /* 0x00000004441a7825 */ /* 0x004fe200078e0214 */
[----:B---3--:R-:W-:Y:S02]  /*5060*/  LOP3.LUT R25, R3, 0x20, RZ, 0x3c, !PT ;  /* 0x0000002003197812 */ /* 0x008fe400078e3cff */
[----:B------:R2:W-:Y:S01]  /*5070*/  STL [R1+0x64], R23 ;  /* 0x0000641701007387 */ /* 0x0005e20000100800 */
[----:B------:R-:W-:Y:S02]  /*5080*/  VIADD R20, R251, 0xffffffae ;  /* 0xffffffaefb147836 */ /* 0x000fe40000000000 */
[----:B----4-:R-:W-:Y:S01]  /*5090*/  VIADD R24, R3, UR11 ;  /* 0x0000000b03187c36 */ /* 0x010fe20008000000 */
[----:B------:R3:W-:Y:S01]  /*50a0*/  STL.64 [R1+0x50], R26 ;  /* 0x0000501a01007387 */ /* 0x0007e20000100a00 */
[----:B------:R-:W-:-:S02]  /*50b0*/  VIADD R247, R25, UR11 ;  /* 0x0000000b19f77c36 */ /* 0x000fc40008000000 */
[C---:B------:R-:W-:Y:S01]  /*50c0*/  IMAD.WIDE R78, R68.reuse, 0x4, R78 ;  /* 0x00000004444e7825 */ /* 0x040fe200078e024e */
[----:B------:R4:W-:Y:S03]  /*50d0*/  LDGSTS.E [R24+0x10000], desc[UR28][R150.64], P6 ;  /* 0x1000000096187fae */ /* 0x0009e6000b1a101c */
[----:B--2---:R-:W-:Y:S01]  /*50e0*/  VIADD R23, R251, 0xffffffbd ;  /* 0xffffffbdfb177836 */ /* 0x004fe20000000000 */
[----:B------:R2:W-:Y:S01]  /*50f0*/  LDGSTS.E [R24+0x10400], desc[UR28][R152.64], P6 ;  /* 0x1040000098187fae */ /* 0x0005e2000b1a101c */
[----:B------:R-:W-:-:S03]  /*5100*/  IMAD.WIDE R80, R68, 0x4, R80 ;  /* 0x0000000444507825 */ /* 0x000fc600078e0250 */
[----:B------:R5:W-:Y:S01]  /*5110*/  LDGSTS.E [R24+0x10800], desc[UR28][R154.64], P6 ;  /* 0x108000009a187fae */ /* 0x000be2000b1a101c */
[----:B------:R-:W-:Y:S01]  /*5120*/  ISETP.GE.U32.AND P5, PT, R23, 0x7fffff7e, PT ;  /* 0x7fffff7e1700780c */ /* 0x000fe20003fa6070 */
[C---:B------:R-:W-:Y:S02]  /*5130*/  IMAD.WIDE R82, R68.reuse, 0x4, R82 ;  /* 0x0000000444527825 */ /* 0x040fe400078e0252 */
[----:B------:R1:W-:Y:S02]  /*5140*/  LDGSTS.E [R24+0x10c00], desc[UR28][R156.64], P6 ;  /* 0x10c000009c187fae */ /* 0x0003e4000b1a101c */
[C---:B------:R-:W-:Y:S02]  /*5150*/  IMAD.WIDE R84, R68.reuse, 0x4, R84 ;  /* 0x0000000444547825 */ /* 0x040fe400078e0254 */
[----:B------:R1:W-:Y:S02]  /*5160*/  LDGSTS.E [R24+0x11000], desc[UR28][R158.64], P6 ;  /* 0x110000009e187fae */ /* 0x0003e4000b1a101c */
[----:B------:R-:W-:-:S02]  /*5170*/  IMAD.WIDE R86, R68, 0x4, R86 ;  /* 0x0000000444567825 */ /* 0x000fc400078e0256 */
[----:B------:R1:W-:Y:S02]  /*5180*/  LDGSTS.E [R24+0x11400], desc[UR28][R160.64], P6 ;  /* 0x11400000a0187fae */ /* 0x0003e4000b1a101c */
        /* <DEDUP_REMOVED lines=50> */
[----:B------:R-:W-:Y:S02]  /*54b0*/  IMAD.WIDE R138, R68, 0x4, R138 ;  /* 0x00000004448a7825 */ /* 0x000fe400078e028a */
[----:B------:R1:W-:Y:S01]  /*54c0*/  LDGSTS.E [R69+0x11f00], desc[UR28][R220.64], P6 ;  /* 0x11f00000dc457fae */ /* 0x0003e2000b1a101c */
[----:B------:R-:W-:Y:S01]  /*54d0*/  ISETP.GE.U32.AND P6, PT, R22, 0x7fffff7d, PT ;  /* 0x7fffff7d1600780c */ /* 0x000fe20003fc6070 */
[----:B------:R-:W-:-:S02]  /*54e0*/  VIADD R22, R251, 0xffffffbb ;  /* 0xffffffbbfb167836 */ /* 0x000fc40000000000 */
[----:B------:R-:W0:Y:S01]  /*54f0*/  LDGDEPBAR ;  /* 0x00000000000079af */ /* 0x000e220000000000 */
[C---:B------:R-:W-:Y:S01]  /*5500*/  IMAD.WIDE R140, R68.reuse, 0x4, R140 ;  /* 0x00000004448c7825 */ /* 0x040fe200078e028c */
[----:B------:R-:W-:Y:S03]  /*5510*/  BAR.SYNC.DEFER_BLOCKING 0x0 ;  /* 0x0000000000007b1d */ /* 0x000fe60000010000 */
[----:B------:R-:W-:-:S04]  /*5520*/  IMAD.WIDE R142, R68, 0x4, R142 ;  /* 0x00000004448e7825 */ /* 0x000fc800078e028e */
[----:B-1----:R-:W-:-:S04]  /*5530*/  IMAD.WIDE R144, R68, 0x4, R144 ;  /* 0x0000000444907825 */ /* 0x002fc800078e0290 */
[----:B------:R-:W-:-:S04]  /*5540*/  IMAD.WIDE R146, R68, 0x4, R146 ;  /* 0x0000000444927825 */ /* 0x000fc800078e0292 */
[----:B------:R-:W-:-:S04]  /*5550*/  IMAD.WIDE R148, R68, 0x4, R148 ;  /* 0x0000000444947825 */ /* 0x000fc800078e0294 */
[----:B------:R-:W-:-:S04]  /*5560*/  IMAD.WIDE R212, R68, 0x4, R212 ;  /* 0x0000000444d47825 */ /* 0x000fc800078e02d4 */
[----:B------:R-:W-:Y:S01]  /*5570*/  IMAD.WIDE R214, R68, 0x4, R214 ;  /* 0x0000000444d67825 */ /* 0x000fe200078e02d6 */
[----:B------:R-:W-:Y:S01]  /*5580*/  @!PT LDS RZ, [RZ] ;  /* 0x00000000fffff984 */ /* 0x000fe20000000800 */
[----:B------:R-:W-:Y:S01]  /*5590*/  @!PT LDS RZ, [RZ] ;  /* 0x00000000fffff984 */ /* 0x000fe20000000800 */
[----:B------:R-:W-:Y:S01]  /*55a0*/  @!PT LDS RZ, [RZ] ;  /* 0x00000000fffff984 */ /* 0x000fe20000000800 */
[----:B------:R3:W-:Y:S01]  /*55b0*/  LDGSTS.E [R249+0x8000], desc[UR28][R74.64], !P3 ;  /* 0x080000004af97fae */ /* 0x0007e2000d9a101c */
[----:B------:R-:W-:Y:S02]  /*55c0*/  ISETP.GE.U32.AND P3, PT, R22, 0x7fffff7c, PT ;  /* 0x7fffff7c1600780c */ /* 0x000fe40003f66070 */
[----:B------:R-:W-:Y:S01]  /*55d0*/  VIADD R22, R251, 0xffffffba ;  /* 0xffffffbafb167836 */ /* 0x000fe20000000000 */
[----:B------:R3:W-:Y:S01]  /*55e0*/  LDGSTS.E [R249+0x8004], desc[UR28][R222.64], !P4 ;  /* 0x08004000def97fae */ /* 0x0007e2000e1a101c */
[----:B------:R-:W-:-:S03]  /*55f0*/  IMAD.WIDE R216, R68, 0x4, R216 ;  /* 0x0000000444d87825 */ /* 0x000fc600078e02d8 */
[----:B------:R-:W-:Y:S01]  /*5600*/  ISETP.GE.U32.AND P4, PT, R22, 0x7fffff7b, PT ;  /* 0x7fffff7b1600780c */ /* 0x000fe20003f86070 */
[----:B------:R3:W-:Y:S01]  /*5610*/  LDGSTS.E [R249+0x8008], desc[UR28][R224.64], !P5 ;  /* 0x08008000e0f97fae */ /* 0x0007e2000e9a101c */
[C---:B------:R-:W-:Y:S02]  /*5620*/  VIADD R22, R251.reuse, 0xffffffb9 ;  /* 0xffffffb9fb167836 */ /* 0x040fe40000000000 */
[----:B------:R-:W-:Y:S01]  /*5630*/  IMAD.WIDE R218, R68, 0x4, R218 ;  /* 0x0000000444da7825 */ /* 0x000fe200078e02da */
[----:B------:R3:W-:Y:S02]  /*5640*/  LDGSTS.E [R249+0x800c], desc[UR28][R226.64], !P6 ;  /* 0x0800c000e2f97fae */ /* 0x0007e4000f1a101c */
[----:B------:R-:W-:Y:S01]  /*5650*/  ISETP.GE.U32.AND P5, PT, R22, 0x7fffff7a, PT ;  /* 0x7fffff7a1600780c */ /* 0x000fe20003fa6070 */
[----:B------:R-:W-:Y:S01]  /*5660*/  VIADD R22, R251, 0xffffffb8 ;  /* 0xffffffb8fb167836 */ /* 0x000fe20000000000 */
[----:B------:R3:W-:Y:S01]  /*5670*/  LDGSTS.E [R249+0x8010], desc[UR28][R228.64], !P3 ;  /* 0x08010000e4f97fae */ /* 0x0007e2000d9a101c */
[----:B----4-:R-:W-:-:S03]  /*5680*/  IMAD.WIDE R150, R71, 0x4, R150 ;  /* 0x0000000447967825 */ /* 0x010fc600078e0296 */
[----:B------:R-:W-:Y:S01]  /*5690*/  ISETP.GE.U32.AND P6, PT, R22, 0x7fffff79, PT ;  /* 0x7fffff791600780c */ /* 0x000fe20003fc6070 */
[----:B------:R-:W-:Y:S01]  /*56a0*/  VIADD R22, R251, 0xffffffb7 ;  /* 0xffffffb7fb167836 */ /* 0x000fe20000000000 */
[----:B------:R3:W-:Y:S01]  /*56b0*/  LDGSTS.E [R249+0x8014], desc[UR28][R230.64], !P4 ;  /* 0x08014000e6f97fae */ /* 0x0007e2000e1a101c */
[----:B--2---:R-:W-:-:S03]  /*56c0*/  IMAD.WIDE R152, R71, 0x4, R152 ;  /* 0x0000000447987825 */ /* 0x004fc600078e0298 */
[----:B------:R-:W-:Y:S01]  /*56d0*/  ISETP.GE.U32.AND P3, PT, R22, 0x7fffff78, PT ;  /* 0x7fffff781600780c */ /* 0x000fe20003f66070 */
[----:B------:R-:W-:Y:S01]  /*56e0*/  VIADD R22, R251, 0xffffffb6 ;  /* 0xffffffb6fb167836 */ /* 0x000fe20000000000 */
[----:B------:R3:W-:Y:S01]  /*56f0*/  LDGSTS.E [R249+0x8018], desc[UR28][R232.64], !P5 ;  /* 0x08018000e8f97fae */ /* 0x0007e2000e9a101c */
[----:B-----5:R-:W-:-:S03]  /*5700*/  IMAD.WIDE R154, R71, 0x4, R154 ;  /* 0x00000004479a7825 */ /* 0x020fc600078e029a */
[----:B------:R-:W-:Y:S01]  /*5710*/  ISETP.GE.U32.AND P4, PT, R22, 0x7fffff77, PT ;  /* 0x7fffff771600780c */ /* 0x000fe20003f86070 */
[----:B------:R-:W-:Y:S01]  /*5720*/  VIADD R22, R251, 0xffffffb5 ;  /* 0xffffffb5fb167836 */ /* 0x000fe20000000000 */
[----:B------:R3:W-:Y:S01]  /*5730*/  LDGSTS.E [R249+0x801c], desc[UR28][R234.64], !P6 ;  /* 0x0801c000eaf97fae */ /* 0x0007e2000f1a101c */
[----:B------:R-:W-:-:S03]  /*5740*/  IMAD.WIDE R156, R71, 0x4, R156 ;  /* 0x00000004479c7825 */ /* 0x000fc600078e029c */
        /* <DEDUP_REMOVED lines=23> */
[----:B------:R-:W-:Y:S01]  /*58c0*/  ISETP.GE.U32.AND P4, PT, R20, 0x7fffff6f, PT ;  /* 0x7fffff6f1400780c */ /* 0x000fe20003f86070 */
[----:B------:R-:W-:Y:S02]  /*58d0*/  IMAD.WIDE R20, R68, 0x4, R16 ;  /* 0x0000000444147825 */ /* 0x000fe400078e0210 */
[----:B------:R-:W-:Y:S02]  /*58e0*/  ISETP.GE.U32.AND P3, PT, R22, 0x7fffff70, PT ;  /* 0x7fffff701600780c */ /* 0x000fe40003f66070 */
[----:B------:R-:W-:-:S04]  /*58f0*/  IMAD.WIDE R22, R68, 0x4, R18 ;  /* 0x0000000444167825 */ /* 0x000fc800078e0212 */
[C---:B------:R-:W-:Y:S01]  /*5900*/  VIADD R18, R251.reuse, 0xffffffad ;  /* 0xffffffadfb127836 */ /* 0x040fe20000000000 */
[----:B------:R3:W-:Y:S01]  /*5910*/  LDGSTS.E [R249+0x8038], desc[UR28][R22.64], !P5 ;  /* 0x0803800016f97fae */ /* 0x0007e2000e9a101c */
[----:B------:R-:W-:Y:S02]  /*5920*/  VIADD R16, R251, 0xffffffac ;  /* 0xffffffacfb107836 */ /* 0x000fe40000000000 */
[----:B------:R-:W-:Y:S01]  /*5930*/  IMAD.WIDE R168, R71, 0x4, R168 ;  /* 0x0000000447a87825 */ /* 0x000fe200078e02a8 */
[----:B------:R-:W-:Y:S01]  /*5940*/  ISETP.GE.U32.AND P5, PT, R18, 0x7fffff6e, PT ;  /* 0x7fffff6e1200780c */ /* 0x000fe20003fa6070 */
[----:B------:R3:W-:Y:S01]  /*5950*/  LDGSTS.E [R249+0x803c], desc[UR28][R20.64], !P6 ;  /* 0x0803c00014f97fae */ /* 0x0007e2000f1a101c */
[----:B------:R-:W-:Y:S01]  /*5960*/  ISETP.GE.U32.AND P6, PT, R16, 0x7fffff6d, PT ;  /* 0x7fffff6d1000780c */ /* 0x000fe20003fc6070 */
[----:B------:R-:W-:Y:S02]  /*5970*/  IMAD.WIDE R18, R68, 0x4, R14 ;  /* 0x0000000444127825 */ /* 0x000fe400078e020e */
[----:B------:R3:W-:Y:S02]  /*5980*/  STL.64 [R1+0x38], R22 ;  /* 0x0000381601007387 */ /* 0x0007e40000100a00 */
[----:B------:R-:W-:-:S02]  /*5990*/  VIADD R14, R251, 0xffffffab ;  /* 0xffffffabfb0e7836 */ /* 0x000fc40000000000 */
[----:B------:R-:W-:Y:S01]  /*59a0*/  IMAD.WIDE R16, R68, 0x4, R12 ;  /* 0x0000000444107825 */ /* 0x000fe200078e020c */
[----:B------:R3:W-:Y:S02]  /*59b0*/  LDGSTS.E [R249+0x8040], desc[UR28][R18.64], !P3 ;  /* 0x0804000012f97fae */ /* 0x0007e4000d9a101c */
        /* <DEDUP_REMOVED lines=13> */
[----:B------:R-:W-:Y:S01]  /*5a90*/  IMAD.WIDE R8, R68, 0x4, R4 ;  /* 0x0000000444087825 */ /* 0x000fe200078e0204 */
[----:B------:R3:W-:Y:S03]  /*5aa0*/  LDGSTS.E [R249+0x8050], desc[UR28][R10.64], !P3 ;  /* 0x080500000af97fae */ /* 0x0007e6000d9a101c */
[C---:B------:R-:W-:Y:S01]  /*5ab0*/  VIADD R4, R251.reuse, 0xffffffa6 ;  /* 0xffffffa6fb047836 */ /* 0x040fe20000000000 */
[----:B------:R3:W-:Y:S01]  /*5ac0*/  LDGSTS.E [R249+0x8054], desc[UR28][R8.64], !P4 ;  /* 0x0805400008f97fae */ /* 0x0007e2000e1a101c */
[C---:B------:R-:W-:Y:S02]  /*5ad0*/  VIADD R6, R251.reuse, 0xffffffa7 ;  /* 0xffffffa7fb067836 */ /* 0x040fe40000000000 */
[C---:B------:R-:W-:Y:S01]  /*5ae0*/  VIADD R5, R251.reuse, 0xffffff80 ;  /* 0xffffff80fb057836 */ /* 0x040fe20000000000 */
[----:B------:R-:W-:Y:S01]  /*5af0*/  ISETP.GE.U32.AND P4, PT, R4, 0x7fffff67, PT ;  /* 0x7fffff670400780c */ /* 0x000fe20003f86070 */
[----:B------:R-:W-:Y:S01]  /*5b00*/  VIADD R4, R251, 0xffffffa5 ;  /* 0xffffffa5fb047836 */ /* 0x000fe20000000000 */
[----:B------:R-:W-:Y:S01]  /*5b10*/  ISETP.GE.U32.AND P3, PT, R6, 0x7fffff68, PT ;  /* 0x7fffff680600780c */ /* 0x000fe20003f66070 */
[----:B------:R3:W-:Y:S01]  /*5b20*/  LDGSTS.E [R249+0x8058], desc[UR28][R72.64], !P5 ;  /* 0x0805800048f97fae */ /* 0x0007e2000e9a101c */
[----:B------:R-:W-:-:S02]  /*5b30*/  IMAD.WIDE R170, R71, 0x4, R170 ;  /* 0x0000000447aa7825 */ /* 0x000fc400078e02aa */
[----:B------:R-:W-:Y:S01]  /*5b40*/  ISETP.GE.U32.AND P5, PT, R4, 0x7fffff66, PT ;  /* 0x7fffff660400780c */ /* 0x000fe20003fa6070 */
[----:B------:R3:W-:Y:S01]  /*5b50*/  LDGSTS.E [R249+0x805c], desc[UR28][R76.64], !P6 ;  /* 0x0805c0004cf97fae */ /* 0x0007e2000f1a101c */
[----:B------:R-:W-:Y:S02]  /*5b60*/  VIADD R4, R251, 0xffffffa4 ;  /* 0xffffffa4fb047836 */ /* 0x000fe40000000000 */
[----:B------:R-:W-:Y:S01]  /*5b70*/  IMAD.WIDE R172, R71, 0x4, R172 ;  /* 0x0000000447ac7825 */ /* 0x000fe200078e02ac */
[----:B------:R3:W-:Y:S02]  /*5b80*/  STL.64 [R1+0x30], R20 ;  /* 0x0000301401007387 */ /* 0x0007e40000100a00 */
        /* <DEDUP_REMOVED lines=81> */
[C---:B------:R-:W-:Y:S01]  /*60a0*/  VIADD R4, R251.reuse, 0xffffff8f ;  /* 0xffffff8ffb047836 */ /* 0x040fe20000000000 */
[----:B------:R3:W-:Y:S04]  /*60b0*/  LDGSTS.E [R249+0x80b0], desc[UR28][R118.64], !P3 ;  /* 0x080b000076f97fae */ /* 0x0007e8000d9a101c */
        /* <DEDUP_REMOVED lines=40> */
[----:B------:R-:W-:Y:S01]  /*6340*/  VIADD R4, R251, 0xffffff81 ;  /* 0xffffff81fb047836 */ /* 0x000fe20000000000 */
[----:B------:R3:W-:Y:S04]  /*6350*/  LDGSTS.E [R249+0x80e8], desc[UR28][R146.64], !P5 ;  /* 0x080e800092f97fae */ /* 0x0007e8000e9a101c */
[----:B------:R-:W-:Y:S01]  /*6360*/  ISETP.GE.U32.AND P5, PT, R4, 0x7fffff42, PT ;  /* 0x7fffff420400780c */ /* 0x000fe20003fa6070 */
[----:B------:R3:W-:Y:S01]  /*6370*/  LDGSTS.E [R249+0x80ec], desc[UR28][R148.64], !P6 ;  /* 0x080ec00094f97fae */ /* 0x0007e2000f1a101c */
[----:B------:R-:W-:-:S03]  /*6380*/  ISETP.GE.U32.AND P6, PT, R5, 0x7fffff41, PT ;  /* 0x7fffff410500780c */ /* 0x000fc60003fc6070 */
[----:B------:R3:W-:Y:S01]  /*6390*/  LDGSTS.E [R249+0x80f0], desc[UR28][R212.64], !P3 ;  /* 0x080f0000d4f97fae */ /* 0x0007e2000d9a101c */
[----:B------:R-:W-:-:S03]  /*63a0*/  ISETP.NE.U32.AND P3, PT, RZ, UR9, PT ;  /* 0x00000009ff007c0c */ /* 0x000fc6000bf65070 */
[----:B------:R3:W-:Y:S04]  /*63b0*/  LDGSTS.E [R249+0x80f4], desc[UR28][R214.64], !P4 ;  /* 0x080f4000d6f97fae */ /* 0x0007e8000e1a101c */
[----:B------:R3:W-:Y:S04]  /*63c0*/  LDGSTS.E [R249+0x80f8], desc[UR28][R216.64], !P5 ;  /* 0x080f8000d8f97fae */ /* 0x0007e8000e9a101c */
[----:B------:R3:W-:Y:S04]  /*63d0*/  LDGSTS.E [R249+0x80fc], desc[UR28][R218.64], !P6 ;  /* 0x080fc000daf97fae */ /* 0x0007e8000f1a101c */
[----:B------:R-:W0:Y:S04]  /*63e0*/  LDGDEPBAR ;  /* 0x00000000000079af */ /* 0x000e280000000000 */
[----:B------:R3:W-:Y:S04]  /*63f0*/  LDGSTS.E [R24+0x14000], desc[UR28][R150.64], P2 ;  /* 0x1400000096187fae */ /* 0x0007e800091a101c */
        /* <DEDUP_REMOVED lines=30> */
[----:B------:R3:W-:Y:S01]  /*65e0*/  LDGSTS.E [R69+0x15f00], desc[UR28][R220.64], P2 ;  /* 0x15f00000dc457fae */ /* 0x0007e200091a101c */
[----:B------:R-:W-:-:S03]  /*65f0*/  ISETP.LT.OR P2, PT, R59, 0x40, P3 ;  /* 0x000000403b00780c */ /* 0x000fc60001f41670 */
[----:B------:R-:W0:Y:S04]  /*6600*/  LDGDEPBAR ;  /* 0x00000000000079af */ /* 0x000e280000000000 */
[----:B------:R3:W-:Y:S04]  /*6610*/  STL.64 [R1+0x28], R18 ;  /* 0x0000281201007387 */ /* 0x0007e80000100a00 */
[----:B------:R3:W-:Y:S04]  /*6620*/  STL.64 [R1+0x20], R16 ;  /* 0x0000201001007387 */ /* 0x0007e80000100a00 */
[----:B------:R3:W-:Y:S04]  /*6630*/  STL.64 [R1+0x18], R14 ;  /* 0x0000180e01007387 */ /* 0x0007e80000100a00 */
[----:B------:R3:W-:Y:S04]  /*6640*/  STL.64 [R1+0x10], R12 ;  /* 0x0000100c01007387 */ /* 0x0007e80000100a00 */
[----:B------:R3:W-:Y:S04]  /*6650*/  STL.64 [R1+0x8], R10 ;  /* 0x0000080a01007387 */ /* 0x0007e80000100a00 */
[----:B------:R3:W-:Y:S01]  /*6660*/  STL.64 [R1], R8 ;  /* 0x0000000801007387 */ /* 0x0007e20000100a00 */
[----:B------:R-:W-:-:S04]  /*6670*/  DEPBAR.LE SB0, 0x2 ;  /* 0x000080800000791a */ /* 0x000fc80000000000 */
[----:B------:R-:W-:Y:S06]  /*6680*/  BAR.SYNC.DEFER_BLOCKING 0x0 ;  /* 0x0000000000007b1d */ /* 0x000fec0000010000 */
[----:B------:R-:W-:Y:S05]  /*6690*/  @!P0 BRA `(.L_x_6) ;  /* 0x0000000000448947 */ /* 0x000fea0003800000 */
[----:B------:R-:W-:Y:S04]  /*66a0*/  LDS.128 R4, [R249] ;  /* 0x00000000f9047984 */ /* 0x000fe80000000c00 */
[----:B---3--:R-:W-:Y:S04]  /*66b0*/  LDS.128 R8, [R249+0x10] ;  /* 0x00001000f9087984 */ /* 0x008fe80000000c00 */
[----:B------:R-:W-:Y:S04]  /*66c0*/  LDS.128 R12, [R249+0x20] ;  /* 0x00002000f90c7984 */ /* 0x000fe80000000c00 */
        /* <DEDUP_REMOVED lines=12> */
[----:B------:R-:W1:Y:S02]  /*6790*/  LDS.128 R64, [R249+0xf0] ;  /* 0x0000f000f9407984 */ /* 0x000e640000000c00 */
[----:B-1----:R1:W-:Y:S02]  /*67a0*/  STTM.x64 tmem[UR12+0x40], R4 ;  /* 0x00004004000079ed */ /* 0x0023e4000834000c */
.L_x_6:
[----:B-1-3--:R-:W-:Y:S01]  /*67b0*/  IMAD.SHL.U32 R9, R68, 0x4, RZ ;  /* 0x0000000444097824 */ /* 0x00afe200078e00ff */
[----:B------:R-:W1:Y:S01]  /*67c0*/  FENCE.VIEW.ASYNC.T ;  /* 0x00000000000073c6 */ /* 0x000e620000000200 */
[----:B------:R-:W-:-:S03]  /*67d0*/  SHF.R.S32.HI R8, RZ, 0x1f, R68 ;  /* 0x0000001fff087819 */ /* 0x000fc60000011444 */
[----:B------:R2:W-:Y:S01]  /*67e0*/  STL [R1+0x44], R9 ;  /* 0x0000440901007387 */ /* 0x0005e20000100800 */
[----:B-1----:R-:W-:Y:S06]  /*67f0*/  BAR.SYNC.DEFER_BLOCKING 0x0 ;  /* 0x0000000000007b1d */ /* 0x002fec0000010000 */
[----:B------:R-:W-:Y:S05]  /*6800*/  @P2 BRA `(.L_x_7) ;  /* 0x0000000000c42947 */ /* 0x000fea0003800000 */
[----:B------:R-:W-:Y:S01]  /*6810*/  UIADD3 UR5, UPT, UPT, UR11, 0x10000, URZ ;  /* 0x000100000b057890 */ /* 0x000fe2000fffe0ff */
[----:B------:R-:W-:Y:S01]  /*6820*/  UMOV UR4, URZ ;  /* 0x000000ff00047c82 */ /* 0x000fe20008000000 */
[----:B------:R-:W-:Y:S02]  /*6830*/  UIADD3 UR9, UPT, UPT, UR10, 0x48, URZ ;  /* 0x000000480a097890 */ /* 0x000fe4000fffe0ff */
[----:B------:R-:W-:Y:S02]  /*6840*/  USHF.R.U32.HI UR5, URZ, 0x4, UR5 ;  /* 0x00000004ff057899 */ /* 0x000fe40008011605 */
[----:B------:R-:W-:Y:S02]  /*6850*/  UIADD3 UR14, UPT, UPT, UR10, 0x50, URZ ;  /* 0x000000500a0e7890 */ /* 0x000fe4000fffe0ff */
[----:B------:R-:W-:Y:S02]  /*6860*/  USGXT.U32 UR6, UR5, 0xe ;  /* 0x0000000e0506789a */ /* 0x000fe40008000000 */
[----:B------:R-:W-:-:S02]  /*6870*/  UIADD3 UR15, UPT, UPT, UR10, 0x58, URZ ;  /* 0x000000580a0f7890 */ /* 0x000fc4000fffe0ff */
[----:B------:R-:W-:Y:S01]  /*6880*/  UIADD3 UR34, UP1, UPT, UR6, 0x2, URZ ;  /* 0x0000000206227890 */ /* 0x000fe2000ff3e0ff */
[----:B------:R-:W-:Y:S01]  /*6890*/  UMOV UR5, URZ ;  /* 0x000000ff00057c82 */ /* 0x000fe20008000000 */
[----:B------:R-:W-:Y:S02]  /*68a0*/  UIADD3 UR20, UPT, UPT, UR10, 0x60, URZ ;  /* 0x000000600a147890 */ /* 0x000fe4000fffe0ff */
[----:B------:R-:W-:Y:S02]  /*68b0*/  UIADD3.X UR35, UPT, UPT, UR4, 0x40004040, URZ, UP1, !UPT ;  /* 0x4000404004237890 */ /* 0x000fe40008ffe4ff */
[----:B------:R-:W-:Y:S01]  /*68c0*/  UIADD3 UR21, UPT, UPT, UR10, 0x68, URZ ;  /* 0x000000680a157890 */ /* 0x000fe2000fffe0ff */
[----:B------:R-:W-:Y:S01]  /*68d0*/  UMOV UR4, UR8 ;  /* 0x0000000800047c82 */ /* 0x000fe20008000000 */
[----:B------:R-:W-:Y:S01]  /*68e0*/  UIADD3.64 UR16, UPT, UPT, UR34, 0x4, URZ ;  /* 0x0000000422107897 */ /* 0x000fe2000fffe0ff */
[----:B------:R-:W-:Y:S01]  /*68f0*/  UMOV UR32, UR4 ;  /* 0x0000000400207c82 */ /* 0x000fe20008000000 */
[----:B------:R-:W-:-:S02]  /*6900*/  UIADD3.64 UR4, UPT, UPT, UR34, 0x2, URZ ;  /* 0x0000000222047897 */ /* 0x000fc4000fffe0ff */
[----:B------:R-:W-:Y:S02]  /*6910*/  UIADD3.64 UR18, UPT, UPT, UR34, 0x1fe, URZ ;  /* 0x000001fe22127897 */ /* 0x000fe4000fffe0ff */
[----:B------:R-:W-:Y:S02]  /*6920*/  UIADD3.64 UR22, UPT, UPT, UR34, 0x200, URZ ;  /* 0x0000020022167897 */ /* 0x000fe4000fffe0ff */
[----:B------:R-:W-:Y:S02]  /*6930*/  UIADD3 UR26, UPT, UPT, UR10, 0x70, URZ ;  /* 0x000000700a1a7890 */ /* 0x000fe4000fffe0ff */
[----:B------:R-:W-:Y:S01]  /*6940*/  UIADD3.64 UR24, UPT, UPT, UR34, 0x202, URZ ;  /* 0x0000020222187897 */ /* 0x000fe2000fffe0ff */
[----:B------:R-:W-:Y:S01]  /*6950*/  UMOV UR36, 0x0 ;  /* 0x0000000000247882 */ /* 0x000fe20000000000 */
[----:B------:R-:W-:Y:S01]  /*6960*/  UMOV UR37, 0x8100910 ;  /* 0x0810091000257882 */ /* 0x000fe20000000000 */
[----:B------:R-:W-:Y:S02]  /*6970*/  UIADD3 UR27, UPT, UPT, UR10, 0x78, URZ ;  /* 0x000000780a1b7890 */ /* 0x000fe4000fffe0ff */
[----:B------:R-:W-:Y:S01]  /*6980*/  UIADD3.64 UR30, UPT, UPT, UR34, 0x204, URZ ;  /* 0x00000204221e7897 */ /* 0x000fe2000fffe0ff */
[----:B------:R-:W-:Y:S01]  /*6990*/  UMOV UR7, 0x40004040 ;  /* 0x4000404000077882 */ /* 0x000fe20000000000 */
[----:B------:R-:W-:Y:S01]  /*69a0*/  UMOV UR38, 0x0 ;  /* 0x0000000000267882 */ /* 0x000fe20000000000 */
[----:B------:R-:W-:Y:S01]  /*69b0*/  UMOV UR39, 0x8100910 ;  /* 0x0810091000277882 */ /* 0x000fe20000000000 */
[----:B------:R-:W-:Y:S01]  /*69c0*/  UMOV UR40, 0x0 ;  /* 0x0000000000287882 */ /* 0x000fe20000000000 */
[----:B------:R-:W-:Y:S01]  /*69d0*/  UMOV UR41, 0x8100910 ;  /* 0x0810091000297882 */ /* 0x000fe20000000000 */
[----:B------:R1:W-:Y:S01]  /*69e0*/  UTCHMMA tmem[UR13], gdesc[UR6], tmem[UR10], tmem[UR36], idesc[UR37], !UPT ;  /* 0x00ff24060d0079ea */ /* 0x0003e2000f80000a */
[----:B------:R-:W-:Y:S01]  /*69f0*/  UMOV UR42, 0x0 ;  /* 0x00000000002a7882 */ /* 0x000fe20000000000 */
[----:B------:R-:W-:Y:S01]  /*6a00*/  UMOV UR43, 0x8100910 ;  /* 0x08100910002b7882 */ /* 0x000fe20000000000 */
[----:B------:R1:W-:Y:S01]  /*6a10*/  UTCHMMA tmem[UR9], gdesc[UR34], tmem[UR10], tmem[UR38], idesc[UR39], UPT ;  /* 0x00ff2622090079ea */ /* 0x0003e2000b80000a */
        /* <DEDUP_REMOVED lines=12> */
[----:B------:R1:W-:Y:S01]  /*6ae0*/  UTCHMMA tmem[UR26], gdesc[UR24], tmem[UR10], tmem[UR48], idesc[UR49], UPT ;  /* 0x00ff30181a0079ea */ /* 0x0003e2000b80000a */
[----:B------:R1:W-:Y:S01]  /*6af0*/  UTCHMMA tmem[UR27], gdesc[UR30], tmem[UR10], tmem[UR50], idesc[UR51], UPT ;  /* 0x00ff321e1b0079ea */ /* 0x0003e2000b80000a */
[----:B------:R1:W-:Y:S01]  /*6b00*/  UTCBAR [UR32], URZ ;  /* 0x000000ff200073e9 */ /* 0x0003e200080000ff */
[----:B------:R-:W-:Y:S01]  /*6b10*/  NOP ;  /* 0x0000000000007918 */ /* 0x000fe20000000000 */
.L_x_7:
[----:B------:R-:W-:Y:S01]  /*6b20*/  SHF.L.U64.HI R7, R68, 0x2, R8 ;  /* 0x0000000244077819 */ /* 0x000fe20000010208 */
[----:B------:R-:W-:Y:S01]  /*6b30*/  BAR.SYNC.DEFER_BLOCKING 0x0 ;  /* 0x0000000000007b1d */ /* 0x000fe20000010000 */
[----:B------:R-:W-:Y:S01]  /*6b40*/  IADD3 R4, P0, PT, R74, R9, RZ ;  /* 0x000000094a047210 */ /* 0x000fe20007f1e0ff */
[----:B------:R-:W-:-:S04]  /*6b50*/  VIADD R6, R251, 0xffffff7f ;  /* 0xffffff7ffb067836 */ /* 0x000fc80000000000 */
[----:B------:R-:W-:Y:S01]  /*6b60*/  IMAD.X R5, R75, 0x1, R7, P0 ;  /* 0x000000014b057824 */ /* 0x000fe200000e0607 */
[----:B------:R-:W-:Y:S01]  /*6b70*/  ISETP.GE.U32.AND P0, PT, R6, 0x7fffff40, PT ;  /* 0x7fffff400600780c */ /* 0x000fe20003f06070 */
[----:B------:R3:W-:Y:S01]  /*6b80*/  STL [R1+0x40], R7 ;  /* 0x0000400701007387 */ /* 0x0007e20000100800 */
[----:B------:R-:W-:-:S03]  /*6b90*/  VIADD R6, R251, 0xffffff7e ;  /* 0xffffff7efb067836 */ /* 0x000fc60000000000 */
[----:B------:R-:W4:Y:S04]  /*6ba0*/  LDL.LU.64 R20, [R1+0x50] ;  /* 0x0000500001147983 */ /* 0x000f280000300a00 */
[----:B------:R-:W5:Y:S04]  /*6bb0*/  LDL.LU.64 R18, [R1+0x38] ;  /* 0x0000380001127983 */ /* 0x000f680000300a00 */
[----:B--2---:R-:W2:Y:S04]  /*6bc0*/  LDL.LU.64 R24, [R1+0x30] ;  /* 0x0000300001187983 */ /* 0x004ea80000300a00 */
[----:B------:R-:W2:Y:S04]  /*6bd0*/  LDL.LU.64 R22, [R1+0x28] ;  /* 0x0000280001167983 */ /* 0x000ea80000300a00 */
[----:B------:R-:W2:Y:S04]  /*6be0*/  LDL.LU.64 R28, [R1+0x20] ;  /* 0x00002000011c7983 */ /* 0x000ea80000300a00 */
[----:B------:R-:W2:Y:S04]  /*6bf0*/  LDL.LU.64 R26, [R1+0x18] ;  /* 0x00001800011a7983 */ /* 0x000ea80000300a00 */
[----:B------:R-:W2:Y:S04]  /*6c00*/  LDL.LU.64 R32, [R1+0x10] ;  /* 0x0000100001207983 */ /* 0x000ea80000300a00 */
[----:B------:R-:W2:Y:S04]  /*6c10*/  LDL.LU.64 R30, [R1+0x8] ;  /* 0x00000800011e7983 */ /* 0x000ea80000300a00 */
[----:B------:R-:W2:Y:S04]  /*6c20*/  LDL.LU.64 R34, [R1] ;  /* 0x0000000001227983 */ /* 0x000ea80000300a00 */
[----:B------:R-:W-:Y:S01]  /*6c30*/  @!PT LDS RZ, [RZ] ;  /* 0x00000000fffff984 */ /* 0x000fe20000000800 */
[----:B------:R-:W-:Y:S01]  /*6c40*/  @!PT LDS RZ, [RZ] ;  /* 0x00000000fffff984 */ /* 0x000fe20000000800 */
[----:B------:R-:W-:Y:S01]  /*6c50*/  @!PT LDS RZ, [RZ] ;  /* 0x00000000fffff984 */ /* 0x000fe20000000800 */
[----:B------:R1:W-:Y:S02]  /*6c60*/  LDGSTS.E [R249], desc[UR28][R4.64], !P0 ;  /* 0x0000000004f97fae */ /* 0x0003e4000c1a101c */
[----:B-1----:R-:W-:-:S05]  /*6c70*/  IADD3 R4, P0, PT, R222, R9, RZ ;  /* 0x00000009de047210 */ /* 0x002fca0007f1e0ff */
[----:B------:R-:W-:Y:S01]  /*6c80*/  IMAD.X R5, R223, 0x1, R7, P0 ;  /* 0x00000001df057824 */ /* 0x000fe200000e0607 */
[----:B------:R-:W-:-:S13]  /*6c90*/  ISETP.GE.U32.AND P0, PT, R6, 0x7fffff3f, PT ;  /* 0x7fffff3f0600780c */ /* 0x000fda0003f06070 */
[----:B------:R1:W-:Y:S02]  /*6ca0*/  LDGSTS.E [R249+0x4], desc[UR28][R4.64], !P0 ;  /* 0x0000400004f97fae */ /* 0x0003e4000c1a101c */
[----:B-1----:R-:W-:-:S05]  /*6cb0*/  VIADD R4, R251, 0xffffff7d ;  /* 0xffffff7dfb047836 */ /* 0x002fca0000000000 */
[----:B------:R-:W-:Y:S01]  /*6cc0*/  ISETP.GE.U32.AND P2, PT, R4, 0x7fffff3e, PT ;  /* 0x7fffff3e0400780c */ /* 0x000fe20003f46070 */
[----:B------:R-:W-:-:S05]  /*6cd0*/  VIADD R4, R251, 0xffffff7c ;  /* 0xffffff7cfb047836 */ /* 0x000fca0000000000 */
[----:B------:R-:W-:Y:S02]  /*6ce0*/  ISETP.GE.U32.AND P0, PT, R4, 0x7fffff3d, PT ;  /* 0x7fffff3d0400780c */ /* 0x000fe40003f06070 */
[----:B------:R-:W-:Y:S01]  /*6cf0*/  IADD3 R4, P4, PT, R224, R9, RZ ;  /* 0x00000009e0047210 */ /* 0x000fe20007f9e0ff */
[----:B------:R-:W-:-:S04]  /*6d00*/  IMAD.SHL.U32 R224, R68, 0x4, RZ ;  /* 0x0000000444e07824 */ /* 0x000fc800078e00ff */
[----:B------:R-:W-:Y:S01]  /*6d10*/  IMAD.X R5, R225, 0x1, R7, P4 ;  /* 0x00000001e1057824 */ /* 0x000fe200020e0607 */
[----:B------:R-:W-:Y:S02]  /*6d20*/  SHF.L.U64.HI R225, R68, 0x2, R8 ;  /* 0x0000000244e17819 */ /* 0x000fe40000010208 */
[----:B------:R-:W-:Y:S02]  /*6d30*/  IADD3 R6, P4, PT, R226, R224, RZ ;  /* 0x000000e0e2067210 */ /* 0x000fe40007f9e0ff */
[----:B------:R1:W-:Y:S03]  /*6d40*/  LDGSTS.E [R249+0x8], desc[UR28][R4.64], !P2 ;  /* 0x0000800004f97fae */ /* 0x0003e6000d1a101c */
[----:B---3--:R-:W-:-:S05]  /*6d50*/  IMAD.X R7, R227, 0x1, R225, P4 ;  /* 0x00000001e3077824 */ /* 0x008fca00020e06e1 */
[----:B------:R3:W-:Y:S01]  /*6d60*/  LDGSTS.E [R249+0xc], desc[UR28][R6.64], !P0 ;  /* 0x0000c00006f97fae */ /* 0x0007e2000c1a101c */
[----:B-1----:R-:W-:-:S05]  /*6d70*/  VIADD R4, R251, 0xffffff7b ;  /* 0xffffff7bfb047836 */ /* 0x002fca0000000000 */
[----:B------:R-:W-:Y:S01]  /*6d80*/  ISETP.GE.U32.AND P2, PT, R4, 0x7fffff3c, PT ;  /* 0x7fffff3c0400780c */ /* 0x000fe20003f46070 */
[----:B------:R-:W-:-:S05]  /*6d90*/  VIADD R4, R251, 0xffffff7a ;  /* 0xffffff7afb047836 */ /* 0x000fca0000000000 */
[----:B------:R-:W-:Y:S02]  /*6da0*/  ISETP.GE.U32.AND P0, PT, R4, 0x7fffff3b, PT ;  /* 0x7fffff3b0400780c */ /* 0x000fe40003f06070 */
[----:B------:R-:W-:-:S05]  /*6db0*/  IADD3 R4, P4, PT, R228, R224, RZ ;  /* 0x000000e0e4047210 */ /* 0x000fca0007f9e0ff */
[----:B------:R-:W-:Y:S01]  /*6dc0*/  IMAD.X R5, R229, 0x1, R225, P4 ;  /* 0x00000001e5057824 */ /* 0x000fe200020e06e1 */
[----:B---3--:R-:W-:-:S04]  /*6dd0*/  IADD3 R6, P4, PT, R230, R224, RZ ;  /* 0x000000e0e6067210 */ /* 0x008fc80007f9e0ff */
[----:B------:R1:W-:Y:S01]  /*6de0*/  LDGSTS.E [R249+0x10], desc[UR28][R4.64], !P2 ;  /* 0x0001000004f97fae */ /* 0x0003e2000d1a101c */
[----:B------:R-:W-:-:S05]  /*6df0*/  IMAD.X R7, R231, 0x1, R225, P4 ;  /* 0x00000001e7077824 */ /* 0x000fca00020e06e1 */
        /* <DEDUP_REMOVED lines=23> */
[----:B---3--:R-:W-:Y:S01]  /*6f70*/  VIADD R6, R251, 0xffffff6c ;  /* 0xffffff6cfb067836 */ /* 0x008fe20000000000 */
[----:B------:R-:W-:-:S05]  /*6f80*/  IADD3 R4, P0, PT, R240, R224, RZ ;  /* 0x000000e0f0047210 */ /* 0x000fca0007f1e0ff */
[----:B------:R-:W-:Y:S01]  /*6f90*/  IMAD.X R5, R241, 0x1, R225, P0 ;  /* 0x00000001f1057824 */ /* 0x000fe200000e06e1 */
[----:B------:R-:W-:Y:S01]  /*6fa0*/  ISETP.GE.U32.AND P0, PT, R6, 0x7fffff2d, PT ;  /* 0x7fffff2d0600780c */ /* 0x000fe20003f06070 */
[----:B------:R-:W-:-:S04]  /*6fb0*/  VIADD R6, R251, 0xffffff6d ;  /* 0xffffff6dfb067836 */ /* 0x000fc80000000000 */
[----:B------:R1:W-:Y:S01]  /*6fc0*/  LDGSTS.E [R249+0x28], desc[UR28][R4.64], !P4 ;  /* 0x0002800004f97fae */ /* 0x0003e2000e1a101c */
[----:B------:R-:W-:Y:S01]  /*6fd0*/  ISETP.GE.U32.AND P2, PT, R6, 0x7fffff2e, PT ;  /* 0x7fffff2e0600780c */ /* 0x000fe20003f46070 */
[----:B------:R-:W-:Y:S01]  /*6fe0*/  VIADD R6, R251, 0xffffff6f ;  /* 0xffffff6ffb067836 */ /* 0x000fe20000000000 */
[----:B-1----:R-:W-:Y:S02]  /*6ff0*/  SEL R4, RZ, 0x1, P0 ;  /* 0x00000001ff047807 */ /* 0x002fe40000000000 */
[----:B------:R-:W-:-:S05]  /*7000*/  SEL R5, RZ, 0x1fffe, P2 ;  /* 0x0001fffeff057807 */ /* 0x000fca0001000000 */
[----:B------:R-:W-:Y:S02]  /*7010*/  IMAD.IADD R4, R4, 0x1, R5 ;  /* 0x0000000104047824 */ /* 0x000fe400078e0205 */
[----:B------:R-:W-:Y:S01]  /*7020*/  VIADD R5, R251, 0xffffff6e ;  /* 0xffffff6efb057836 */ /* 0x000fe20000000000 */
[----:B------:R-:W-:-:S04]  /*7030*/  ISETP.GE.U32.AND P2, PT, R6, 0x7fffff30, PT ;  /* 0x7fffff300600780c */ /* 0x000fc80003f46070 */
[----:B------:R-:W-:Y:S02]  /*7040*/  ISETP.GE.U32.AND P0, PT, R5, 0x7fffff2f, PT ;  /* 0x7fffff2f0500780c */ /* 0x000fe40003f06070 */
[----:B------:R-:W-:Y:S02]  /*7050*/  LOP3.LUT R74, R4, 0x3, RZ, 0xc0, !PT ;  /* 0x00000003044a7812 */ /* 0x000fe400078ec0ff */
[----:B------:R-:W-:Y:S02]  /*7060*/  SEL R4, RZ, 0x4, P0 ;  /* 0x00000004ff047807 */ /* 0x000fe40000000000 */
[----:B------:R-:W-:-:S04]  /*7070*/  SEL R5, RZ, 0x7fff8, P2 ;  /* 0x0007fff8ff057807 */ /* 0x000fc80001000000 */
[----:B------:R-:W-:Y:S01]  /*7080*/  IADD3 R74, PT, PT, R74, R5, R4 ;  /* 0x000000054a4a7210 */ /* 0x000fe20007ffe004 */
[C---:B------:R-:W-:Y:S02]  /*7090*/  VIADD R4, R251.reuse, 0xffffff74 ;  /* 0xffffff74fb047836 */ /* 0x040fe40000000000 */
[----:B------:R-:W-:-:S03]  /*70a0*/  VIADD R6, R251, 0xffffff68 ;  /* 0xffffff68fb067836 */ /* 0x000fc60000000000 */
[----:B------:R-:W-:Y:S02]  /*70b0*/  ISETP.GE.U32.AND P5, PT, R4, 0x7fffff35, PT ;  /* 0x7fffff350400780c */ /* 0x000fe40003fa6070 */
[----:B------:R-:W-:Y:S01]  /*70c0*/  IADD3 R4, P0, PT, R242, R224, RZ ;  /* 0x000000e0f2047210 */ /* 0x000fe20007f1e0ff */
[----:B------:R-:W-:-:S04]  /*70d0*/  VIADD R7, R251, 0xffffff69 ;  /* 0xffffff69fb077836 */ /* 0x000fc80000000000 */
[----:B------:R-:W-:Y:S01]  /*70e0*/  IMAD.X R5, R243, 0x1, R225, P0 ;  /* 0x00000001f3057824 */ /* 0x000fe200000e06e1 */
[----:B------:R-:W-:Y:S01]  /*70f0*/  ISETP.GE.U32.AND P0, PT, R6, 0x7fffff29, PT ;  /* 0x7fffff290600780c */ /* 0x000fe20003f06070 */
[----:B------:R-:W-:Y:S01]  /*7100*/  VIADD R6, R251, 0xffffff6a ;  /* 0xffffff6afb067836 */ /* 0x000fe20000000000 */
[----:B------:R-:W-:-:S03]  /*7110*/  ISETP.GE.U32.AND P4, PT, R7, 0x7fffff2a, PT ;  /* 0x7fffff2a0700780c */ /* 0x000fc60003f86070 */
[----:B------:R1:W-:Y:S01]  /*7120*/  LDGSTS.E [R249+0x2c], desc[UR28][R4.64], !P5 ;  /* 0x0002c00004f97fae */ /* 0x0003e2000e9a101c */
[----:B------:R-:W-:Y:S01]  /*7130*/  ISETP.GE.U32.AND P2, PT, R6, 0x7fffff2b, PT ;  /* 0x7fffff2b0600780c */ /* 0x000fe20003f46070 */
[C---:B------:R-:W-:Y:S01]  /*7140*/  VIADD R6, R251.reuse, 0xffffff6b ;  /* 0xffffff6bfb067836 */ /* 0x040fe20000000000 */
[----:B-1----:R-:W-:Y:S02]  /*7150*/  SEL R4, RZ, 0x1, P0 ;  /* 0x00000001ff047807 */ /* 0x002fe40000000000 */
[----:B------:R-:W-:Y:S02]  /*7160*/  SEL R5, RZ, 0x1fffe, P4 ;  /* 0x0001fffeff057807 */ /* 0x000fe40002000000 */
[----:B------:R-:W-:Y:S01]  /*7170*/  ISETP.GE.U32.AND P4, PT, R6, 0x7fffff2c, PT ;  /* 0x7fffff2c0600780c */ /* 0x000fe20003f86070 */
[----:B------:R-:W-:Y:S02]  /*7180*/  VIADD R6, R251, 0xffffff61 ;  /* 0xffffff61fb067836 */ /* 0x000fe40000000000 */
[----:B------:R-:W-:-:S02]  /*7190*/  IMAD.IADD R4, R4, 0x1, R5 ;  /* 0x0000000104047824 */ /* 0x000fc400078e0205 */
[----:B------:R-:W-:Y:S01]  /*71a0*/  VIADD R5, R251, 0xffffff60 ;  /* 0xffffff60fb057836 */ /* 0x000fe20000000000 */
[----:B------:R-:W-:Y:S02]  /*71b0*/  ISETP.GE.U32.AND P5, PT, R6, 0x7fffff22, PT ;  /* 0x7fffff220600780c */ /* 0x000fe40003fa6070 */
[----:B------:R-:W-:Y:S02]  /*71c0*/  SEL R6, RZ, 0x4, P2 ;  /* 0x00000004ff067807 */ /* 0x000fe40001000000 */
[----:B------:R-:W-:Y:S02]  /*71d0*/  ISETP.GE.U32.AND P0, PT, R5, 0x7fffff21, PT ;  /* 0x7fffff210500780c */ /* 0x000fe40003f06070 */
[----:B------:R-:W-:Y:S02]  /*71e0*/  LOP3.LUT R4, R4, 0x3, RZ, 0xc0, !PT ;  /* 0x0000000304047812 */ /* 0x000fe400078ec0ff */
[----:B------:R-:W-:-:S04]  /*71f0*/  SEL R5, RZ, 0x7fff8, P4 ;  /* 0x0007fff8ff057807 */ /* 0x000fc80002000000 */
[----:B------:R-:W-:Y:S02]  /*7200*/  IADD3 R6, PT, PT, R4, R5, R6 ;  /* 0x0000000504067210 */ /* 0x000fe40007ffe006 */
[----:B------:R-:W-:Y:S02]  /*7210*/  SEL R4, RZ, 0x1fffe, P5 ;  /* 0x0001fffeff047807 */ /* 0x000fe40002800000 */
[----:B------:R-:W-:Y:S01]  /*7220*/  SEL R5, RZ, 0x1, P0 ;  /* 0x00000001ff057807 */ /* 0x000fe20000000000 */
[----:B------:R-:W-:-:S04]  /*7230*/  VIADD R7, R251, 0xffffff63 ;  /* 0xffffff63fb077836 */ /* 0x000fc80000000000 */
        /* <DEDUP_REMOVED lines=10> */
[----:B------:R-:W-:Y:S01]  /*72e0*/  ISETP.GE.U32.AND P5, PT, R4, 0x7fffff25, PT ;  /* 0x7fffff250400780c */ /* 0x000fe20003fa6070 */
[----:B------:R-:W-:Y:S01]  /*72f0*/  VIADD R4, R251, 0xffffff66 ;  /* 0xffffff66fb047836 */ /* 0x000fe20000000000 */
[----:B------:R-:W-:Y:S01]  /*7300*/  ISETP.GE.U32.AND P6, PT, R7, 0x7fffff26, PT ;  /* 0x7fffff260700780c */ /* 0x000fe20003fc6070 */
[----:B------:R-:W-:-:S03]  /*7310*/  VIADD R7, R251, 0xffffff67 ;  /* 0xffffff67fb077836 */ /* 0x000fc60000000000 */
[----:B------:R-:W-:Y:S02]  /*7320*/  ISETP.GE.U32.AND P4, PT, R4, 0x7fffff27, PT ;  /* 0x7fffff270400780c */ /* 0x000fe40003f86070 */
[----:B------:R-:W-:Y:S02]  /*7330*/  ISETP.GE.U32.AND P2, PT, R7, 0x7fffff28, PT ;  /* 0x7fffff280700780c */ /* 0x000fe40003f46070 */
[----:B------:R-:W-:Y:S02]  /*7340*/  SEL R4, RZ, 0x1, P5 ;  /* 0x00000001ff047807 */ /* 0x000fe40002800000 */
[----:B------:R-:W-:-:S05]  /*7350*/  SEL R7, RZ, 0x1fffe, P6 ;  /* 0x0001fffeff077807 */ /* 0x000fca0003000000 */
[----:B------:R-:W-:Y:S02]  /*7360*/  IMAD.IADD R4, R4, 0x1, R7 ;  /* 0x0000000104047824 */ /* 0x000fe400078e0207 */
[----:B------:R-:W-:-:S03]  /*7370*/  VIADD R7, R251, 0xffffff73 ;  /* 0xffffff73fb077836 */ /* 0x000fc60000000000 */
[----:B------:R-:W-:Y:S02]  /*7380*/  LOP3.LUT R9, R4, 0x3, RZ, 0xc0, !PT ;  /* 0x0000000304097812 */ /* 0x000fe400078ec0ff */
[----:B------:R-:W-:Y:S02]  /*7390*/  ISETP.GE.U32.AND P5, PT, R7, 0x7fffff34, PT ;  /* 0x7fffff340700780c */ /* 0x000fe40003fa6070 */
[----:B------:R-:W-:Y:S02]  /*73a0*/  SEL R4, RZ, 0x4, P4 ;  /* 0x00000004ff047807 */ /* 0x000fe40002000000 */
[----:B------:R-:W-:-:S04]  /*73b0*/  SEL R7, RZ, 0x7fff8, P2 ;  /* 0x0007fff8ff077807 */ /* 0x000fc80001000000 */
[----:B------:R-:W-:Y:S02]  /*73c0*/  IADD3 R9, PT, PT, R9, R7, R4 ;  /* 0x0000000709097210 */ /* 0x000fe40007ffe004 */
[----:B------:R-:W-:Y:S01]  /*73d0*/  IADD3 R4, P2, PT, R244, R224, RZ ;  /* 0x000000e0f4047210 */ /* 0x000fe20007f5e0ff */
[----:B------:R-:W-:Y:S01]  /*73e0*/  IMAD.SHL.U32 R6, R6, 0x100, RZ ;  /* 0x0000010006067824 */ /* 0x000fe200078e00ff */
[----:B------:R-:W-:Y:S01]  /*73f0*/  LOP3.LUT R7, R5, 0xf, RZ, 0xc0, !PT ;  /* 0x0000000f05077812 */ /* 0x000fe200078ec0ff */
[----:B------:R-:W-:Y:S02]  /*7400*/  IMAD.SHL.U32 R223, R71, 0x4, RZ ;  /* 0x0000000447df7824 */ /* 0x000fe400078e00ff */
[----:B------:R-:W-:Y:S01]  /*7410*/  IMAD.X R5, R245, 0x1, R225, P2 ;  /* 0x00000001f5057824 */ /* 0x000fe200010e06e1 */
[----:B------:R-:W-:Y:S02]  /*7420*/  SHF.R.S32.HI R222, RZ, 0x1f, R71 ;  /* 0x0000001fffde7819 */ /* 0x000fe40000011447 */
[----:B------:R-:W-:-:S02]  /*7430*/  LOP3.LUT R6, R6, 0xf00, RZ, 0xe2, !PT ;  /* 0x00000f0006067812 */ /* 0x000fc400078ee2ff */
[----:B------:R1:W-:Y:S01]  /*7440*/  LDGSTS.E [R249+0x30], desc[UR28][R4.64], !P5 ;  /* 0x0003000004f97fae */ /* 0x0003e2000e9a101c */
[----:B------:R-:W-:Y:S02]  /*7450*/  SHF.L.U64.HI R75, R71, 0x2, R222 ;  /* 0x00000002474b7819 */ /* 0x000fe400000102de */
[----:B------:R-:W-:Y:S01]  /*7460*/  IMAD R74, R74, 0x1000, R6 ;  /* 0x000010004a4a7824 */ /* 0x000fe200078e0206 */
[-C--:B------:R-:W-:Y:S02]  /*7470*/  IADD3 R6, P4, PT, R152, R223.reuse, RZ ;  /* 0x000000df98067210 */ /* 0x080fe40007f9e0ff */
[----:B-1----:R-:W-:Y:S01]  /*7480*/  IADD3 R4, P2, PT, R150, R223, RZ ;  /* 0x000000df96047210 */ /* 0x002fe20007f5e0ff */
[----:B------:R-:W-:-:S04]  /*7490*/  IMAD R9, R9, 0x10, R7 ;  /* 0x0000001009097824 */ /* 0x000fc800078e0207 */
[--C-:B------:R-:W-:Y:S01]  /*74a0*/  IMAD.X R5, R151, 0x1, R75.reuse, P2 ;  /* 0x0000000197057824 */ /* 0x100fe200010e064b */
[-C--:B------:R-:W-:Y:S01]  /*74b0*/  IADD3 R10, P2, PT, R154, R223.reuse, RZ ;  /* 0x000000df9a0a7210 */ /* 0x080fe20007f5e0ff */
[----:B------:R-:W-:Y:S01]  /*74c0*/  IMAD.X R7, R153, 0x1, R75, P4 ;  /* 0x0000000199077824 */ /* 0x000fe200020e064b */
[----:B------:R-:W-:-:S03]  /*74d0*/  IADD3 R12, P4, PT, R156, R223, RZ ;  /* 0x000000df9c0c7210 */ /* 0x000fc60007f9e0ff */
[--C-:B------:R-:W-:Y:S01]  /*74e0*/  IMAD.X R11, R155, 0x1, R75.reuse, P2 ;  /* 0x000000019b0b7824 */ /* 0x100fe200010e064b */
[-C--:B----4-:R-:W-:Y:S01]  /*74f0*/  IADD3 R14, P2, PT, R20, R224.reuse, RZ ;  /* 0x000000e0140e7210 */ /* 0x090fe20007f5e0ff */
[----:B------:R-:W-:Y:S01]  /*7500*/  IMAD.X R13, R157, 0x1, R75, P4 ;  /* 0x000000019d0d7824 */ /* 0x000fe200020e064b */
[----:B-----5:R-:W-:-:S03]  /*7510*/  IADD3 R16, P4, PT, R18, R224, RZ ;  /* 0x000000e012107210 */ /* 0x020fc60007f9e0ff */
[--C-:B------:R-:W-:Y:S01]  /*7520*/  IMAD.X R15, R21, 0x1, R225.reuse, P2 ;  /* 0x00000001150f7824 */ /* 0x100fe200010e06e1 */
[-C--:B--2---:R-:W-:Y:S01]  /*7530*/  IADD3 R18, P2, PT, R24, R224.reuse, RZ ;  /* 0x000000e018127210 */ /* 0x084fe20007f5e0ff */
[----:B------:R-:W-:Y:S01]  /*7540*/  IMAD.X R17, R19, 0x1, R225, P4 ;  /* 0x0000000113117824 */ /* 0x000fe200020e06e1 */
[----:B------:R-:W-:-:S03]  /*7550*/  IADD3 R20, P4, PT, R22, R224, RZ ;  /* 0x000000e016147210 */ /* 0x000fc60007f9e0ff */
[--C-:B------:R-:W-:Y:S01]  /*7560*/  IMAD.X R19, R25, 0x1, R225.reuse, P2 ;  /* 0x0000000119137824 */ /* 0x100fe200010e06e1 */
[-C--:B------:R-:W-:Y:S01]  /*7570*/  IADD3 R22, P2, PT, R28, R224.reuse, RZ ;  /* 0x000000e01c167210 */ /* 0x080fe20007f5e0ff */
        /* <DEDUP_REMOVED lines=84> */
[--C-:B------:R-:W-:Y:S01]  /*7ac0*/  IMAD.X R111, R147, 0x1, R225.reuse, P4 ;  /* 0x00000001936f7824 */ /* 0x100fe200020e06e1 */
[-C--:B------:R-:W-:Y:S01]  /*7ad0*/  IADD3 R114, P4, PT, R212, R224.reuse, RZ ;  /* 0x000000e0d4727210 */ /* 0x080fe20007f9e0ff */
[----:B------:R-:W-:Y:S02]  /*7ae0*/  VIADD R118, R251, 0xffffff72 ;  /* 0xffffff72fb767836 */ /* 0x000fe40000000000 */
[--C-:B------:R-:W-:Y:S01]  /*7af0*/  IMAD.X R113, R149, 0x1, R225.reuse, P2 ;  /* 0x0000000195717824 */ /* 0x100fe200010e06e1 */
[----:B------:R-:W-:Y:S02]  /*7b00*/  IADD3 R116, P2, PT, R214, R224, RZ ;  /* 0x000000e0d6747210 */ /* 0x000fe40007f5e0ff */
[----:B------:R-:W-:Y:S01]  /*7b10*/  LOP3.LUT R9, R9, 0xff, RZ, 0xc0, !PT ;  /* 0x000000ff09097812 */ /* 0x000fe200078ec0ff */
[----:B------:R-:W-:-:S02]  /*7b20*/  IMAD.X R115, R213, 0x1, R225, P4 ;  /* 0x00000001d5737824 */ /* 0x000fc400020e06e1 */
[----:B------:R-:W-:Y:S01]  /*7b30*/  IMAD.X R117, R215, 0x1, R225, P2 ;  /* 0x00000001d7757824 */ /* 0x000fe200010e06e1 */
[----:B------:R-:W-:Y:S02]  /*7b40*/  ISETP.GE.U32.AND P2, PT, R118, 0x7fffff33, PT ;  /* 0x7fffff337600780c */ /* 0x000fe40003f46070 */
[-C--:B------:R-:W-:Y:S01]  /*7b50*/  IADD3 R118, P4, PT, R216, R224.reuse, RZ ;  /* 0x000000e0d8767210 */ /* 0x080fe20007f9e0ff */
[----:B------:R-:W-:Y:S02]  /*7b60*/  IMAD.IADD R9, R74, 0x1, R9 ;  /* 0x000000014a097824 */ /* 0x000fe400078e0209 */
[----:B------:R-:W-:Y:S02]  /*7b70*/  VIADD R74, R251, 0xffffff71 ;  /* 0xffffff71fb4a7836 */ /* 0x000fe40000000000 */
[--C-:B------:R-:W-:Y:S01]  /*7b80*/  IMAD.X R119, R217, 0x1, R225.reuse, P4 ;  /* 0x00000001d9777824 */ /* 0x100fe200020e06e1 */
[----:B------:R-:W-:Y:S01]  /*7b90*/  IADD3 R120, P4, PT, R218, R224, RZ ;  /* 0x000000e0da787210 */ /* 0x000fe20007f9e0ff */
[C---:B------:R-:W-:Y:S01]  /*7ba0*/  VIADD R122, R251.reuse, 0xffffff70 ;  /* 0xffffff70fb7a7836 */ /* 0x040fe20000000000 */
[----:B------:R-:W-:Y:S01]  /*7bb0*/  ISETP.GE.U32.AND P6, PT, R74, 0x7fffff32, PT ;  /* 0x7fffff324a00780c */ /* 0x000fe20003fc6070 */
[----:B------:R-:W-:Y:S01]  /*7bc0*/  VIADD R124, R251, 0xffffff5e ;  /* 0xffffff5efb7c7836 */ /* 0x000fe20000000000 */
[----:B------:R-:W-:Y:S01]  /*7bd0*/  LOP3.LUT R9, R9, 0xffff, RZ, 0xc0, !PT ;  /* 0x0000ffff09097812 */ /* 0x000fe200078ec0ff */
[----:B------:R-:W-:Y:S01]  /*7be0*/  IMAD.X R121, R219, 0x1, R225, P4 ;  /* 0x00000001db797824 */ /* 0x000fe200020e06e1 */
[----:B------:R-:W-:Y:S01]  /*7bf0*/  ISETP.GE.U32.AND P4, PT, R122, 0x7fffff31, PT ;  /* 0x7fffff317a00780c */ /* 0x000fe20003f86070 */
[----:B------:R1:W-:Y:S01]  /*7c00*/  LDGSTS.E [R249+0x34], desc[UR28][R14.64], !P2 ;  /* 0x000340000ef97fae */ /* 0x0003e2000d1a101c */
[----:B------:R-:W-:Y:S01]  /*7c10*/  SHF.R.U32.HI R74, RZ, 0xf, R9 ;  /* 0x0000000fff4a7819 */ /* 0x000fe20000011609 */
[----:B------:R-:W-:Y:S01]  /*7c20*/  VIADD R123, R251, 0xffffff5d ;  /* 0xffffff5dfb7b7836 */ /* 0x000fe20000000000 */
[----:B------:R-:W2:Y:S02]  /*7c30*/  LDC R224, c[0x0][0x3a0] ;  /* 0x0000e800ffe07b82 */ /* 0x000ea40000000800 */
[----:B------:R-:W-:-:S03]  /*7c40*/  LOP3.LUT P5, RZ, R74, 0x1, RZ, 0xc0, !PT ;  /* 0x000000014aff7812 */ /* 0x000fc600078ac0ff */
[----:B------:R3:W-:Y:S01]  /*7c50*/  LDGSTS.E [R249+0x38], desc[UR28][R16.64], !P6 ;  /* 0x0003800010f97fae */ /* 0x0007e2000f1a101c */
[----:B-1----:R-:W-:-:S03]  /*7c60*/  SHF.R.U32.HI R15, RZ, 0xe, R9 ;  /* 0x0000000eff0f7819 */ /* 0x002fc60000011609 */
[----:B------:R1:W-:Y:S01]  /*7c70*/  LDGSTS.E [R249+0x3c], desc[UR28][R18.64], !P4 ;  /* 0x0003c00012f97fae */ /* 0x0003e2000e1a101c */
[----:B------:R-:W-:-:S05]  /*7c80*/  LOP3.LUT P2, RZ, R15, 0x1, RZ, 0xc0, !PT ;  /* 0x000000010fff7812 */ /* 0x000fca000784c0ff */
[----:B------:R4:W-:Y:S01]  /*7c90*/  LDGSTS.E [R249+0x40], desc[UR28][R20.64], P5 ;  /* 0x0004000014f97fae */ /* 0x0009e2000a9a101c */
[--C-:B---3--:R-:W-:Y:S02]  /*7ca0*/  SHF.R.U32.HI R16, RZ, 0xd, R9.reuse ;  /* 0x0000000dff107819 */ /* 0x108fe40000011609 */
[--C-:B------:R-:W-:Y:S02]  /*7cb0*/  SHF.R.U32.HI R17, RZ, 0xb, R9.reuse ;  /* 0x0000000bff117819 */ /* 0x100fe40000011609 */
[----:B------:R-:W-:Y:S02]  /*7cc0*/  LOP3.LUT P4, RZ, R16, 0x1, RZ, 0xc0, !PT ;  /* 0x0000000110ff7812 */ /* 0x000fe4000788c0ff */
[----:B------:R-:W-:Y:S01]  /*7cd0*/  SHF.R.U32.HI R16, RZ, 0xc, R9 ;  /* 0x0000000cff107819 */ /* 0x000fe20000011609 */
[----:B------:R3:W-:Y:S03]  /*7ce0*/  LDGSTS.E [R249+0x44], desc[UR28][R22.64], P2 ;  /* 0x0004400016f97fae */ /* 0x0007e600091a101c */
[----:B------:R-:W-:-:S02]  /*7cf0*/  LOP3.LUT P5, RZ, R16, 0x1, RZ, 0xc0, !PT ;  /* 0x0000000110ff7812 */ /* 0x000fc400078ac0ff */
[----:B------:R-:W-:Y:S02]  /*7d00*/  LOP3.LUT P2, RZ, R17, 0x1, RZ, 0xc0, !PT ;  /* 0x0000000111ff7812 */ /* 0x000fe4000784c0ff */
[--C-:B-1----:R-:W-:Y:S02]  /*7d10*/  SHF.R.U32.HI R18, RZ, 0xa, R9.reuse ;  /* 0x0000000aff127819 */ /* 0x102fe40000011609 */
[----:B------:R-:W-:Y:S01]  /*7d20*/  SHF.R.U32.HI R19, RZ, 0x9, R9 ;  /* 0x00000009ff137819 */ /* 0x000fe20000011609 */
[----:B------:R1:W-:Y:S01]  /*7d30*/  LDGSTS.E [R249+0x48], desc[UR28][R24.64], P4 ;  /* 0x0004800018f97fae */ /* 0x0003e2000a1a101c */
[----:B------:R-:W-:-:S05]  /*7d40*/  LOP3.LUT P4, RZ, R18, 0x1, RZ, 0xc0, !PT ;  /* 0x0000000112ff7812 */ /* 0x000fca000788c0ff */
[----:B------:R5:W-:Y:S01]  /*7d50*/  LDGSTS.E [R249+0x4c], desc[UR28][R26.64], P5 ;  /* 0x0004c0001af97fae */ /* 0x000be2000a9a101c */
[----:B----4-:R-:W-:-:S03]  /*7d60*/  IADD3 R20, P5, PT, R164, R223, RZ ;  /* 0x000000dfa4147210 */ /* 0x010fc60007fbe0ff */
[----:B------:R4:W-:Y:S01]  /*7d70*/  LDGSTS.E [R249+0x50], desc[UR28][R28.64], P2 ;  /* 0x000500001cf97fae */ /* 0x0009e200091a101c */
[----:B------:R-:W-:Y:S02]  /*7d80*/  LOP3.LUT P2, RZ, R19, 0x1, RZ, 0xc0, !PT ;  /* 0x0000000113ff7812 */ /* 0x000fe4000784c0ff */
[----:B---3--:R-:W-:Y:S01]  /*7d90*/  SHF.R.U32.HI R23, RZ, 0x8, R9 ;  /* 0x00000008ff177819 */ /* 0x008fe20000011609 */
[----:B------:R-:W-:Y:S01]  /*7da0*/  IMAD.X R21, R165, 0x1, R75, P5 ;  /* 0x00000001a5157824 */ /* 0x000fe200028e064b */
[----:B------:R3:W-:Y:S02]  /*7db0*/  LDGSTS.E [R249+0x54], desc[UR28][R30.64], P4 ;  /* 0x000540001ef97fae */ /* 0x0007e4000a1a101c */
[----:B------:R-:W-:Y:S01]  /*7dc0*/  LOP3.LUT P5, RZ, R23, 0x1, RZ, 0xc0, !PT ;  /* 0x0000000117ff7812 */ /* 0x000fe200078ac0ff */
[C---:B-1----:R-:W-:Y:S02]  /*7dd0*/  VIADD R24, R251.reuse, 0xffffff4d ;  /* 0xffffff4dfb187836 */ /* 0x042fe40000000000 */
[----:B------:R-:W-:-:S04]  /*7de0*/  VIADD R25, R251, 0xffffff4c ;  /* 0xffffff4cfb197836 */ /* 0x000fc80000000000 */
[----:B------:R1:W-:Y:S01]  /*7df0*/  LDGSTS.E [R249+0x58], desc[UR28][R32.64], P2 ;  /* 0x0005800020f97fae */ /* 0x0003e200091a101c */
[----:B------:R-:W-:Y:S01]  /*7e00*/  ISETP.GE.U32.AND P2, PT, R24, 0x7fffff0e, PT ;  /* 0x7fffff0e1800780c */ /* 0x000fe20003f46070 */
[----:B------:R-:W-:Y:S01]  /*7e10*/  VIADD R24, R251, 0xffffff4e ;  /* 0xffffff4efb187836 */ /* 0x000fe20000000000 */
[----:B------:R-:W-:Y:S01]  /*7e20*/  ISETP.GE.U32.AND P4, PT, R25, 0x7fffff0d, PT ;  /* 0x7fffff0d1900780c */ /* 0x000fe20003f86070 */
[C---:B------:R-:W-:Y:S02]  /*7e30*/  VIADD R25, R251.reuse, 0xffffff4f ;  /* 0xffffff4ffb197836 */ /* 0x040fe40000000000 */
[----:B------:R1:W-:Y:S01]  /*7e40*/  LDGSTS.E [R249+0x5c], desc[UR28][R34.64], P5 ;  /* 0x0005c00022f97fae */ /* 0x0003e2000a9a101c */
[C---:B-----5:R-:W-:Y:S01]  /*7e50*/  VIADD R26, R251.reuse, 0xffffff48 ;  /* 0xffffff48fb1a7836 */ /* 0x060fe20000000000 */
[----:B------:R-:W-:Y:S01]  /*7e60*/  ISETP.GE.U32.AND P5, PT, R24, 0x7fffff0f, PT ;  /* 0x7fffff0f1800780c */ /* 0x000fe20003fa6070 */
[C---:B------:R-:W-:Y:S01]  /*7e70*/  VIADD R27, R251.reuse, 0xffffff49 ;  /* 0xffffff49fb1b7836 */ /* 0x040fe20000000000 */
[----:B------:R-:W-:Y:S01]  /*7e80*/  SEL R24, RZ, 0x1, P4 ;  /* 0x00000001ff187807 */ /* 0x000fe20002000000 */
[----:B----4-:R-:W-:Y:S01]  /*7e90*/  VIADD R28, R251, 0xffffff4a ;  /* 0xffffff4afb1c7836 */ /* 0x010fe20000000000 */
[----:B------:R-:W-:-:S02]  /*7ea0*/  ISETP.GE.U32.AND P4, PT, R25, 0x7fffff10, PT ;  /* 0x7fffff101900780c */ /* 0x000fc40003f86070 */
[----:B------:R-:W-:Y:S01]  /*7eb0*/  SEL R25, RZ, 0x1fffe, P2 ;  /* 0x0001fffeff197807 */ /* 0x000fe20001000000 */
[C---:B------:R-:W-:Y:S01]  /*7ec0*/  VIADD R29, R251.reuse, 0xffffff4b ;  /* 0xffffff4bfb1d7836 */ /* 0x040fe20000000000 */
[----:B------:R-:W-:Y:S02]  /*7ed0*/  ISETP.GE.U32.AND P2, PT, R26, 0x7fffff09, PT ;  /* 0x7fffff091a00780c */ /* 0x000fe40003f46070 */
[----:B------:R-:W-:Y:S02]  /*7ee0*/  IADD3 R14, P6, PT, R158, R223, RZ ;  /* 0x000000df9e0e7210 */ /* 0x000fe40007fde0ff */
[----:B------:R-:W-:Y:S01]  /*7ef0*/  SEL R26, RZ, 0x4, P5 ;  /* 0x00000004ff1a7807 */ /* 0x000fe20002800000 */
[----:B---3--:R-:W-:Y:S01]  /*7f00*/  VIADD R30, R251, 0xffffff44 ;  /* 0xffffff44fb1e7836 */ /* 0x008fe20000000000 */
[----:B------:R-:W-:Y:S02]  /*7f10*/  ISETP.GE.U32.AND P5, PT, R27, 0x7fffff0a, PT ;  /* 0x7fffff0a1b00780c */ /* 0x000fe40003fa6070 */
[----:B------:R-:W-:Y:S01]  /*7f20*/  SEL R27, RZ, 0x7fff8, P4 ;  /* 0x0007fff8ff1b7807 */ /* 0x000fe20002000000 */
[----:B------:R-:W-:Y:S01]  /*7f30*/  VIADD R31, R251, 0xffffff45 ;  /* 0xffffff45fb1f7836 */ /* 0x000fe20000000000 */
[----:B------:R-:W-:Y:S01]  /*7f40*/  ISETP.GE.U32.AND P4, PT, R28, 0x7fffff0b, PT ;  /* 0x7fffff0b1c00780c */ /* 0x000fe20003f86070 */
[----:B------:R-:W-:Y:S01]  /*7f50*/  IMAD.X R15, R159, 0x1, R75, P6 ;  /* 0x000000019f0f7824 */ /* 0x000fe200030e064b */
[----:B------:R-:W-:Y:S01]  /*7f60*/  SEL R28, RZ, 0x1, P2 ;  /* 0x00000001ff1c7807 */ /* 0x000fe20001000000 */
[----:B-1----:R-:W-:Y:S01]  /*7f70*/  VIADD R32, R251, 0xffffff46 ;  /* 0xffffff46fb207836 */ /* 0x002fe20000000000 */
[----:B------:R-:W-:-:S02]  /*7f80*/  ISETP.GE.U32.AND P2, PT, R29, 0x7fffff0c, PT ;  /* 0x7fffff0c1d00780c */ /* 0x000fc40003f46070 */
[----:B------:R-:W-:Y:S02]  /*7f90*/  IADD3 R16, P6, PT, R160, R223, RZ ;  /* 0x000000dfa0107210 */ /* 0x000fe40007fde0ff */
[----:B------:R-:W-:Y:S01]  /*7fa0*/  SEL R29, RZ, 0x1fffe, P5 ;  /* 0x0001fffeff1d7807 */ /* 0x000fe20002800000 */
[C---:B------:R-:W-:Y:S01]  /*7fb0*/  VIADD R33, R251.reuse, 0xffffff47 ;  /* 0xffffff47fb217836 */ /* 0x040fe20000000000 */
[----:B------:R-:W-:Y:S02]  /*7fc0*/  ISETP.GE.U32.AND P5, PT, R30, 0x7fffff05, PT ;  /* 0x7fffff051e00780c */ /* 0x000fe40003fa6070 */
[----:B------:R-:W-:Y:S01]  /*7fd0*/  SEL R30, RZ, 0x4, P4 ;  /* 0x00000004ff1e7807 */ /* 0x000fe20002000000 */
[----:B------:R-:W-:Y:S01]  /*7fe0*/  VIADD R34, R251, 0xffffff41 ;  /* 0xffffff41fb227836 */ /* 0x000fe20000000000 */
[----:B------:R-:W-:Y:S01]  /*7ff0*/  ISETP.GE.U32.AND P4, PT, R31, 0x7fffff06, PT ;  /* 0x7fffff061f00780c */ /* 0x000fe20003f86070 */
[----:B------:R-:W-:Y:S01]  /*8000*/  IMAD.X R17, R161, 0x1, R75, P6 ;  /* 0x00000001a1117824 */ /* 0x000fe200030e064b */
[----:B------:R-:W-:Y:S01]  /*8010*/  SEL R31, RZ, 0x7fff8, P2 ;  /* 0x0007fff8ff1f7807 */ /* 0x000fe20001000000 */
[----:B------:R-:W-:Y:S01]  /*8020*/  VIADD R35, R251, 0xffffff42 ;  /* 0xffffff42fb237836 */ /* 0x000fe20000000000 */
[----:B------:R-:W-:-:S02]  /*8030*/  ISETP.GE.U32.AND P2, PT, R32, 0x7fffff07, PT ;  /* 0x7fffff072000780c */ /* 0x000fc40003f46070 */
[----:B------:R-:W-:Y:S02]  /*8040*/  IADD3 R18, P6, PT, R162, R223, RZ ;  /* 0x000000dfa2127210 */ /* 0x000fe40007fde0ff */
[----:B------:R-:W-:Y:S01]  /*8050*/  SEL R32, RZ, 0x1, P5 ;  /* 0x00000001ff207807 */ /* 0x000fe20002800000 */
[----:B------:R-:W-:Y:S01]  /*8060*/  VIADD R74, R251, 0xffffff43 ;  /* 0xffffff43fb4a7836 */ /* 0x000fe20000000000 */
[----:B------:R-:W-:Y:S02]  /*8070*/  ISETP.GE.U32.AND P5, PT, R33, 0x7fffff08, PT ;  /* 0x7fffff082100780c */ /* 0x000fe40003fa6070 */
[----:B------:R-:W-:Y:S01]  /*8080*/  SEL R33, RZ, 0x1fffe, P4 ;  /* 0x0001fffeff217807 */ /* 0x000fe20002000000 */
[----:B------:R-:W-:Y:S01]  /*8090*/  VIADD R122, R251, 0xffffff5c ;  /* 0xffffff5cfb7a7836 */ /* 0x000fe20000000000 */
[----:B------:R-:W-:Y:S01]  /*80a0*/  ISETP.GE.U32.AND P4, PT, R34, 0x7fffff02, PT ;  /* 0x7fffff022200780c */ /* 0x000fe20003f86070 */
[----:B------:R-:W-:Y:S01]  /*80b0*/  IMAD.X R19, R163, 0x1, R75, P6 ;  /* 0x00000001a3137824 */ /* 0x000fe200030e064b */
[----:B------:R-:W-:-:S02]  /*80c0*/  SEL R34, RZ, 0x4, P2 ;  /* 0x00000004ff227807 */ /* 0x000fc40001000000 */
[----:B------:R-:W-:Y:S02]  /*80d0*/  ISETP.GE.U32.AND P2, PT, R35, 0x7fffff03, PT ;  /* 0x7fffff032300780c */ /* 0x000fe40003f46070 */
[----:B------:R-:W-:Y:S02]  /*80e0*/  IADD3 R22, P6, PT, R166, R223, RZ ;  /* 0x000000dfa6167210 */ /* 0x000fe40007fde0ff */
[----:B------:R-:W-:Y:S02]  /*80f0*/  SEL R35, RZ, 0x7fff8, P5 ;  /* 0x0007fff8ff237807 */ /* 0x000fe40002800000 */
[----:B------:R-:W-:Y:S01]  /*8100*/  ISETP.GE.U32.AND P5, PT, R74, 0x7fffff04, PT ;  /* 0x7fffff044a00780c */ /* 0x000fe20003fa6070 */
[C---:B------:R-:W-:Y:S01]  /*8110*/  VIADD R125, R251.reuse, 0xffffff5f ;  /* 0xffffff5ffb7d7836 */ /* 0x040fe20000000000 */
[----:B------:R-:W-:Y:S01]  /*8120*/  SEL R74, RZ, 0x1fffe, P4 ;  /* 0x0001fffeff4a7807 */ /* 0x000fe20002000000 */
[----:B------:R-:W-:Y:S01]  /*8130*/  VIADD R126, R251, 0xffffff58 ;  /* 0xffffff58fb7e7836 */ /* 0x000fe20000000000 */
[----:B------:R-:W-:Y:S01]  /*8140*/  ISETP.GE.U32.AND P4, PT, R122, 0x7fffff1d, PT ;  /* 0x7fffff1d7a00780c */ /* 0x000fe20003f86070 */
[----:B------:R-:W-:Y:S01]  /*8150*/  IMAD.X R23, R167, 0x1, R75, P6 ;  /* 0x00000001a7177824 */ /* 0x000fe200030e064b */
[----:B------:R-:W-:Y:S01]  /*8160*/  SEL R122, RZ, 0x4, P2 ;  /* 0x00000004ff7a7807 */ /* 0x000fe20001000000 */
[C---:B------:R-:W-:Y:S01]  /*8170*/  VIADD R128, R251.reuse, 0xffffff5a ;  /* 0xffffff5afb807836 */ /* 0x040fe20000000000 */
[----:B------:R-:W-:Y:S01]  /*8180*/  ISETP.GE.U32.AND P2, PT, R124, 0x7fffff1f, PT ;  /* 0x7fffff1f7c00780c */ /* 0x000fe20003f46070 */
[----:B------:R-:W-:Y:S01]  /*8190*/  VIADD R127, R251, 0xffffff59 ;  /* 0xffffff59fb7f7836 */ /* 0x000fe20000000000 */
[----:B------:R-:W-:Y:S01]  /*81a0*/  ISETP.GE.U32.AND P6, PT, R123, 0x7fffff1e, PT ;  /* 0x7fffff1e7b00780c */ /* 0x000fe20003fc6070 */
[C---:B------:R-:W-:Y:S01]  /*81b0*/  VIADD R129, R251.reuse, 0xffffff5b ;  /* 0xffffff5bfb817836 */ /* 0x040fe20000000000 */
[----:B------:R-:W-:Y:S01]  /*81c0*/  SEL R123, RZ, 0x7fff8, P5 ;  /* 0x0007fff8ff7b7807 */ /* 0x000fe20002800000 */
[----:B------:R-:W-:Y:S01]  /*81d0*/  VIADD R130, R251, 0xffffff54 ;  /* 0xffffff54fb827836 */ /* 0x000fe20000000000 */
[----:B------:R-:W-:-:S02]  /*81e0*/  SEL R124, RZ, 0x1, P4 ;  /* 0x00000001ff7c7807 */ /* 0x000fc40002000000 */
[----:B------:R-:W-:Y:S02]  /*81f0*/  ISETP.GE.U32.AND P5, PT, R125, 0x7fffff20, PT ;  /* 0x7fffff207d00780c */ /* 0x000fe40003fa6070 */
[----:B------:R-:W-:Y:S01]  /*8200*/  ISETP.GE.U32.AND P4, PT, R126, 0x7fffff19, PT ;  /* 0x7fffff197e00780c */ /* 0x000fe20003f86070 */
[C---:B------:R-:W-:Y:S01]  /*8210*/  VIADD R132, R251.reuse, 0xffffff56 ;  /* 0xffffff56fb847836 */ /* 0x040fe20000000000 */
[----:B------:R-:W-:Y:S01]  /*8220*/  SEL R126, RZ, 0x4, P2 ;  /* 0x00000004ff7e7807 */ /* 0x000fe20001000000 */
[----:B------:R-:W-:Y:S01]  /*8230*/  VIADD R131, R251, 0xffffff55 ;  /* 0xffffff55fb837836 */ /* 0x000fe20000000000 */
[----:B------:R-:W-:Y:S02]  /*8240*/  SEL R125, RZ, 0x1fffe, P6 ;  /* 0x0001fffeff7d7807 */ /* 0x000fe40003000000 */
[----:B------:R-:W-:Y:S02]  /*8250*/  ISETP.GE.U32.AND P2, PT, R128, 0x7fffff1b, PT ;  /* 0x7fffff1b8000780c */ /* 0x000fe40003f46070 */
[----:B------:R-:W-:Y:S01]  /*8260*/  ISETP.GE.U32.AND P6, PT, R127, 0x7fffff1a, PT ;  /* 0x7fffff1a7f00780c */ /* 0x000fe20003fc6070 */
[C---:B------:R-:W-:Y:S01]  /*8270*/  VIADD R133, R251.reuse, 0xffffff57 ;  /* 0xffffff57fb857836 */ /* 0x040fe20000000000 */
[----:B------:R-:W-:Y:S01]  /*8280*/  SEL R127, RZ, 0x7fff8, P5 ;  /* 0x0007fff8ff7f7807 */ /* 0x000fe20002800000 */
[----:B------:R-:W-:Y:S01]  /*8290*/  VIADD R134, R251, 0xffffff50 ;  /* 0xffffff50fb867836 */ /* 0x000fe20000000000 */
[----:B------:R-:W-:-:S02]  /*82a0*/  SEL R128, RZ, 0x1, P4 ;  /* 0x00000001ff807807 */ /* 0x000fc40002000000 */
[----:B------:R-:W-:Y:S02]  /*82b0*/  ISETP.GE.U32.AND P5, PT, R129, 0x7fffff1c, PT ;  /* 0x7fffff1c8100780c */ /* 0x000fe40003fa6070 */
[----:B------:R-:W-:Y:S01]  /*82c0*/  ISETP.GE.U32.AND P4, PT, R130, 0x7fffff15, PT ;  /* 0x7fffff158200780c */ /* 0x000fe20003f86070 */
[----:B------:R-:W-:Y:S01]  /*82d0*/  VIADD R135, R251, 0xffffff51 ;  /* 0xffffff51fb877836 */ /* 0x000fe20000000000 */
[----:B------:R-:W-:Y:S01]  /*82e0*/  SEL R130, RZ, 0x4, P2 ;  /* 0x00000004ff827807 */ /* 0x000fe20001000000 */
[----:B------:R-:W-:Y:S01]  /*82f0*/  IMAD.IADD R24, R24, 0x1, R25 ;  /* 0x0000000118187824 */ /* 0x000fe200078e0219 */
[----:B------:R-:W-:Y:S02]  /*8300*/  SEL R129, RZ, 0x1fffe, P6 ;  /* 0x0001fffeff817807 */ /* 0x000fe40003000000 */
[----:B------:R-:W-:Y:S02]  /*8310*/  ISETP.GE.U32.AND P2, PT, R132, 0x7fffff17, PT ;  /* 0x7fffff178400780c */ /* 0x000fe40003f46070 */
[----:B------:R-:W-:Y:S01]  /*8320*/  ISETP.GE.U32.AND P6, PT, R131, 0x7fffff16, PT ;  /* 0x7fffff168300780c */ /* 0x000fe20003fc6070 */
[----:B------:R-:W-:Y:S01]  /*8330*/  VIADD R136, R251, 0xffffff52 ;  /* 0xffffff52fb887836 */ /* 0x000fe20000000000 */
[----:B------:R-:W-:-:S02]  /*8340*/  SEL R131, RZ, 0x7fff8, P5 ;  /* 0x0007fff8ff837807 */ /* 0x000fc40002800000 */
[----:B------:R-:W-:Y:S02]  /*8350*/  SEL R132, RZ, 0x1, P4 ;  /* 0x00000001ff847807 */ /* 0x000fe40002000000 */
[----:B------:R-:W-:Y:S02]  /*8360*/  ISETP.GE.U32.AND P5, PT, R133, 0x7fffff18, PT ;  /* 0x7fffff188500780c */ /* 0x000fe40003fa6070 */
[----:B------:R-:W-:Y:S01]  /*8370*/  ISETP.GE.U32.AND P4, PT, R134, 0x7fffff11, PT ;  /* 0x7fffff118600780c */ /* 0x000fe20003f86070 */
[----:B------:R-:W-:Y:S01]  /*8380*/  VIADD R138, R251, 0xffffff40 ;  /* 0xffffff40fb8a7836 */ /* 0x000fe20000000000 */
[----:B------:R-:W-:Y:S01]  /*8390*/  SEL R134, RZ, 0x4, P2 ;  /* 0x00000004ff867807 */ /* 0x000fe20001000000 */
[----:B------:R-:W-:Y:S01]  /*83a0*/  IMAD.IADD R28, R28, 0x1, R29 ;  /* 0x000000011c1c7824 */ /* 0x000fe200078e021d */
[----:B------:R-:W-:Y:S02]  /*83b0*/  ISETP.GE.U32.AND P2, PT, R135, 0x7fffff12, PT ;  /* 0x7fffff128700780c */ /* 0x000fe40003f46070 */
[----:B------:R-:W-:-:S02]  /*83c0*/  LOP3.LUT R24, R24, 0x3, RZ, 0xc0, !PT ;  /* 0x0000000318187812 */ /* 0x000fc400078ec0ff */
[----:B------:R-:W-:Y:S01]  /*83d0*/  SEL R135, RZ, 0x7fff8, P5 ;  /* 0x0007fff8ff877807 */ /* 0x000fe20002800000 */
[----:B------:R-:W-:Y:S01]  /*83e0*/  VIADD R137, R251, 0xffffff53 ;  /* 0xffffff53fb897836 */ /* 0x000fe20000000000 */
[----:B------:R-:W-:Y:S02]  /*83f0*/  ISETP.GE.U32.AND P5, PT, R136, 0x7fffff13, PT ;  /* 0x7fffff138800780c */ /* 0x000fe40003fa6070 */
[----:B------:R-:W-:Y:S02]  /*8400*/  SEL R136, RZ, 0x1, P4 ;  /* 0x00000001ff887807 */ /* 0x000fe40002000000 */
[----:B------:R-:W-:Y:S02]  /*8410*/  SEL R25, RZ, 0x1fffe, P2 ;  /* 0x0001fffeff197807 */ /* 0x000fe40001000000 */
[----:B------:R-:W-:Y:S02]  /*8420*/  IADD3 R24, PT, PT, R24, R27, R26 ;  /* 0x0000001b18187210 */ /* 0x000fe40007ffe01a */
[----:B------:R-:W-:-:S02]  /*8430*/  ISETP.GE.U32.AND P2, PT, R138, 0x7fffff01, PT ;  /* 0x7fffff018a00780c */ /* 0x000fc40003f46070 */
[----:B------:R-:W-:Y:S02]  /*8440*/  LOP3.LUT R28, R28, 0x3, RZ, 0xc0, !PT ;  /* 0x000000031c1c7812 */ /* 0x000fe400078ec0ff */
[----:B------:R-:W-:Y:S01]  /*8450*/  SHF.R.U32.HI R26, RZ, 0x7, R9 ;  /* 0x00000007ff1a7819 */ /* 0x000fe20000011609 */
[----:B------:R-:W-:Y:S01]  /*8460*/  IMAD.IADD R25, R136, 0x1, R25 ;  /* 0x0000000188197824 */ /* 0x000fe200078e0219 */
[----:B------:R-:W-:Y:S02]  /*8470*/  SEL R27, RZ, 0x4, P5 ;  /* 0x00000004ff1b7807 */ /* 0x000fe40002800000 */
[----:B------:R-:W-:Y:S02]  /*8480*/  ISETP.GE.U32.AND P4, PT, R137, 0x7fffff14, PT ;  /* 0x7fffff148900780c */ /* 0x000fe40003f86070 */
[----:B------:R-:W-:Y:S02]  /*8490*/  SEL R29, RZ, 0x1, P2 ;  /* 0x00000001ff1d7807 */ /* 0x000fe40001000000 */
[----:B------:R-:W-:-:S02]  /*84a0*/  IADD3 R28, PT, PT, R28, R31, R30 ;  /* 0x0000001f1c1c7210 */ /* 0x000fc40007ffe01e */
[----:B------:R-:W-:Y:S02]  /*84b0*/  LOP3.LUT P5, RZ, R26, 0x1, RZ, 0xc0, !PT ;  /* 0x000000011aff7812 */ /* 0x000fe400078ac0ff */
[----:B------:R-:W-:Y:S01]  /*84c0*/  SHF.R.U32.HI R30, RZ, 0x6, R9 ;  /* 0x00000006ff1e7819 */ /* 0x000fe20000011609 */
[----:B------:R-:W-:Y:S01]  /*84d0*/  IMAD.IADD R29, R29, 0x1, R74 ;  /* 0x000000011d1d7824 */ /* 0x000fe200078e024a */
[----:B------:R-:W-:Y:S02]  /*84e0*/  SEL R26, RZ, 0x7fff8, P4 ;  /* 0x0007fff8ff1a7807 */ /* 0x000fe40002000000 */
[----:B------:R-:W-:Y:S02]  /*84f0*/  LOP3.LUT P4, RZ, R30, 0x1, RZ, 0xc0, !PT ;  /* 0x000000011eff7812 */ /* 0x000fe4000788c0ff */
[----:B------:R-:W-:Y:S01]  /*8500*/  LOP3.LUT R25, R25, 0x3, RZ, 0xc0, !PT ;  /* 0x0000000319197812 */ /* 0x000fe200078ec0ff */
[----:B------:R-:W-:Y:S01]  /*8510*/  IMAD.IADD R32, R32, 0x1, R33 ;  /* 0x0000000120207824 */ /* 0x000fe200078e0221 */
[----:B------:R-:W-:Y:S01]  /*8520*/  SEL R133, RZ, 0x1fffe, P6 ;  /* 0x0001fffeff857807 */ /* 0x000fe20003000000 */
[----:B------:R-:W-:Y:S01]  /*8530*/  IMAD.IADD R128, R128, 0x1, R129 ;  /* 0x0000000180807824 */ /* 0x000fe200078e0281 */
[----:B------:R-:W-:Y:S01]  /*8540*/  IADD3 R25, PT, PT, R25, R26, R27 ;  /* 0x0000001a19197210 */ /* 0x000fe20007ffe01b */
[----:B------:R1:W-:Y:S01]  /*8550*/  LDGSTS.E [R249+0x60], desc[UR28][R36.64], P5 ;  /* 0x0006000024f97fae */ /* 0x0003e2000a9a101c */
[----:B------:R-:W-:-:S02]  /*8560*/  LOP3.LUT R29, R29, 0x3, RZ, 0xc0, !PT ;  /* 0x000000031d1d7812 */ /* 0x000fc400078ec0ff */
[----:B------:R-:W-:Y:S01]  /*8570*/  SHF.R.U32.HI R26, RZ, 0x5, R9 ;  /* 0x00000005ff1a7819 */ /* 0x000fe20000011609 */
[----:B------:R-:W-:Y:S01]  /*8580*/  IMAD.IADD R132, R132, 0x1, R133 ;  /* 0x0000000184847824 */ /* 0x000fe200078e0285 */
[----:B------:R-:W-:Y:S01]  /*8590*/  LOP3.LUT R32, R32, 0x3, RZ, 0xc0, !PT ;  /* 0x0000000320207812 */ /* 0x000fe200078ec0ff */
[----:B------:R-:W-:Y:S01]  /*85a0*/  LDGSTS.E [R249+0x64], desc[UR28][R38.64], P4 ;  /* 0x0006400026f97fae */ /* 0x000fe2000a1a101c */
[----:B------:R-:W-:Y:S02]  /*85b0*/  IADD3 R29, PT, PT, R29, R123, R122 ;  /* 0x0000007b1d1d7210 */ /* 0x000fe40007ffe07a */
[----:B------:R-:W-:Y:S02]  /*85c0*/  LOP3.LUT P5, RZ, R26, 0x1, RZ, 0xc0, !PT ;  /* 0x000000011aff7812 */ /* 0x000fe400078ac0ff */
[----:B------:R-:W-:Y:S02]  /*85d0*/  LOP3.LUT R128, R128, 0x3, RZ, 0xc0, !PT ;  /* 0x0000000380807812 */ /* 0x000fe400078ec0ff */
[----:B------:R-:W-:Y:S01]  /*85e0*/  SHF.R.U32.HI R27, RZ, 0x4, R9 ;  /* 0x00000004ff1b7819 */ /* 0x000fe20000011609 */
[----:B------:R-:W-:Y:S01]  /*85f0*/  IMAD.SHL.U32 R28, R28, 0x100, RZ ;  /* 0x000001001c1c7824 */ /* 0x000fe200078e00ff */
[----:B------:R-:W-:-:S02]  /*8600*/  IADD3 R32, PT, PT, R32, R35, R34 ;  /* 0x0000002320207210 */ /* 0x000fc40007ffe022 */
[----:B------:R-:W-:Y:S01]  /*8610*/  LOP3.LUT R29, R29, 0xf, RZ, 0xc0, !PT ;  /* 0x0000000f1d1d7812 */ /* 0x000fe200078ec0ff */
[----:B------:R-:W-:Y:S01]  /*8620*/  IMAD.IADD R124, R124, 0x1, R125 ;  /* 0x000000017c7c7824 */ /* 0x000fe200078e027d */
[----:B------:R-:W-:Y:S02]  /*8630*/  LOP3.LUT R132, R132, 0x3, RZ, 0xc0, !PT ;  /* 0x0000000384847812 */ /* 0x000fe400078ec0ff */
[----:B------:R-:W-:Y:S01]  /*8640*/  IADD3 R128, PT, PT, R128, R131, R130 ;  /* 0x0000008380807210 */ /* 0x000fe20007ffe082 */
[----:B------:R3:W-:Y:S01]  /*8650*/  LDGSTS.E [R249+0x68], desc[UR28][R40.64], P5 ;  /* 0x0006800028f97fae */ /* 0x0007e2000a9a101c */
[----:B------:R-:W-:Y:S01]  /*8660*/  LOP3.LUT P4, RZ, R27, 0x1, RZ, 0xc0, !PT ;  /* 0x000000011bff7812 */ /* 0x000fe2000788c0ff */
[----:B------:R-:W-:Y:S01]  /*8670*/  IMAD R29, R32, 0x10, R29 ;  /* 0x00000010201d7824 */ /* 0x000fe200078e021d */
[----:B------:R-:W-:Y:S01]  /*8680*/  IADD3 R132, PT, PT, R132, R135, R134 ;  /* 0x0000008784847210 */ /* 0x000fe20007ffe086 */
[----:B------:R-:W-:Y:S01]  /*8690*/  IMAD.SHL.U32 R128, R128, 0x100, RZ ;  /* 0x0000010080807824 */ /* 0x000fe200078e00ff */
[----:B------:R-:W-:-:S02]  /*86a0*/  LOP3.LUT R25, R25, 0xf, RZ, 0xc0, !PT ;  /* 0x0000000f19197812 */ /* 0x000fc400078ec0ff */
[----:B------:R-:W-:Y:S02]  /*86b0*/  LOP3.LUT R28, R28, 0xf00, RZ, 0xe2, !PT ;  /* 0x00000f001c1c7812 */ /* 0x000fe400078ee2ff */
[----:B------:R-:W-:Y:S02]  /*86c0*/  SHF.R.U32.HI R26, RZ, 0x3, R9 ;  /* 0x00000003ff1a7819 */ /* 0x000fe40000011609 */
[----:B------:R-:W-:Y:S01]  /*86d0*/  LOP3.LUT R124, R124, 0x3, RZ, 0xc0, !PT ;  /* 0x000000037c7c7812 */ /* 0x000fe200078ec0ff */
[----:B------:R-:W-:Y:S01]  /*86e0*/  IMAD R25, R132, 0x10, R25 ;  /* 0x0000001084197824 */ /* 0x000fe200078e0219 */
[----:B------:R-:W-:Y:S01]  /*86f0*/  LOP3.LUT P5, RZ, R26, 0x1, RZ, 0xc0, !PT ;  /* 0x000000011aff7812 */ /* 0x000fe200078ac0ff */
[----:B------:R-:W-:Y:S01]  /*8700*/  IMAD R24, R24, 0x1000, R28 ;  /* 0x0000100018187824 */ /* 0x000fe200078e021c */
[----:B------:R-:W-:Y:S01]  /*8710*/  LOP3.LUT R29, R29, 0xff, RZ, 0xc0, !PT ;  /* 0x000000ff1d1d7812 */ /* 0x000fe200078ec0ff */
[----:B------:R-:W-:Y:S01]  /*8720*/  LDGSTS.E [R249+0x6c], desc[UR28][R42.64], P4 ;  /* 0x0006c0002af97fae */ /* 0x000fe2000a1a101c */
[----:B------:R-:W-:-:S02]  /*8730*/  IADD3 R124, PT, PT, R124, R127, R126 ;  /* 0x0000007f7c7c7210 */ /* 0x000fc40007ffe07e */
[----:B------:R-:W-:Y:S02]  /*8740*/  LOP3.LUT R128, R128, 0xf00, RZ, 0xe2, !PT ;  /* 0x00000f0080807812 */ /* 0x000fe400078ee2ff */
[----:B------:R-:W-:Y:S01]  /*8750*/  SHF.R.U32.HI R26, RZ, 0x2, R9 ;  /* 0x00000002ff1a7819 */ /* 0x000fe20000011609 */
[----:B------:R-:W-:Y:S01]  /*8760*/  IMAD.IADD R29, R24, 0x1, R29 ;  /* 0x00000001181d7824 */ /* 0x000fe200078e021d */
[----:B------:R-:W-:Y:S01]  /*8770*/  LOP3.LUT R25, R25, 0xff, RZ, 0xc0, !PT ;  /* 0x000000ff19197812 */ /* 0x000fe200078ec0ff */
[----:B------:R-:W-:Y:S01]  /*8780*/  IMAD R124, R124, 0x1000, R128 ;  /* 0x000010007c7c7824 */ /* 0x000fe200078e0280 */
[----:B------:R-:W-:Y:S01]  /*8790*/  LOP3.LUT P4, RZ, R26, 0x1, RZ, 0xc0, !PT ;  /* 0x000000011aff7812 */ /* 0x000fe2000788c0ff */
[----:B------:R4:W-:Y:S01]  /*87a0*/  LDGSTS.E [R249+0x70], desc[UR28][R44.64], P5 ;  /* 0x000700002cf97fae */ /* 0x0009e2000a9a101c */
[----:B------:R-:W-:Y:S01]  /*87b0*/  IADD3 R24, P6, PT, R168, R223, RZ ;  /* 0x000000dfa8187210 */ /* 0x000fe20007fde0ff */
[----:B------:R-:W-:-:S04]  /*87c0*/  IMAD.IADD R74, R124, 0x1, R25 ;  /* 0x000000017c4a7824 */ /* 0x000fc800078e0219 */
[----:B------:R-:W-:Y:S01]  /*87d0*/  IMAD.X R25, R169, 0x1, R75, P6 ;  /* 0x00000001a9197824 */ /* 0x000fe200030e064b */
[-C--:B------:R-:W-:Y:S02]  /*87e0*/  IADD3 R26, P6, PT, R170, R223.reuse, RZ ;  /* 0x000000dfaa1a7210 */ /* 0x080fe40007fde0ff */
[----:B------:R-:W-:Y:S02]  /*87f0*/  SHF.R.U32.HI R9, RZ, 0x1, R9 ;  /* 0x00000001ff097819 */ /* 0x000fe40000011609 */
[----:B------:R-:W-:Y:S01]  /*8800*/  PRMT R74, R29, 0x5410, R74 ;  /* 0x000054101d4a7816 */ /* 0x000fe2000000004a */
[----:B------:R-:W-:Y:S01]  /*8810*/  IMAD.X R27, R171, 0x1, R75, P6 ;  /* 0x00000001ab1b7824 */ /* 0x000fe200030e064b */
[----:B------:R5:W-:Y:S01]  /*8820*/  LDGSTS.E [R249+0x74], desc[UR28][R46.64], P4 ;  /* 0x000740002ef97fae */ /* 0x000be2000a1a101c */
[----:B------:R-:W-:Y:S02]  /*8830*/  IADD3 R30, P6, PT, R174, R223, RZ ;  /* 0x000000dfae1e7210 */ /* 0x000fe40007fde0ff */
[----:B------:R-:W-:-:S02]  /*8840*/  LOP3.LUT P4, RZ, R9, 0x1, RZ, 0xc0, !PT ;  /* 0x0000000109ff7812 */ /* 0x000fc4000788c0ff */
[----:B------:R-:W-:Y:S01]  /*8850*/  SHF.R.U64 R9, R74, 0x1f, RZ ;  /* 0x0000001f4a097819 */ /* 0x000fe200000012ff */
[--C-:B------:R-:W-:Y:S01]  /*8860*/  IMAD.X R31, R175, 0x1, R75.reuse, P6 ;  /* 0x00000001af1f7824 */ /* 0x100fe200030e064b */
[-C--:B------:R-:W-:Y:S02]  /*8870*/  IADD3 R28, P5, PT, R172, R223.reuse, RZ ;  /* 0x000000dfac1c7210 */ /* 0x080fe40007fbe0ff */
[----:B------:R-:W-:Y:S02]  /*8880*/  LOP3.LUT P6, RZ, R9, 0x1, RZ, 0xc0, !PT ;  /* 0x0000000109ff7812 */ /* 0x000fe400078cc0ff */
[----:B------:R-:W-:Y:S01]  /*8890*/  SHF.R.U64 R9, R74, 0x1e, RZ ;  /* 0x0000001e4a097819 */ /* 0x000fe200000012ff */
[--C-:B------:R-:W-:Y:S01]  /*88a0*/  IMAD.X R29, R173, 0x1, R75.reuse, P5 ;  /* 0x00000001ad1d7824 */ /* 0x100fe200028e064b */
[----:B------:R-:W-:Y:S02]  /*88b0*/  IADD3 R32, P5, PT, R176, R223, RZ ;  /* 0x000000dfb0207210 */ /* 0x000fe40007fbe0ff */
[C---:B------:R-:W-:Y:S01]  /*88c0*/  SHF.R.U64 R34, R74.reuse, 0x1d, RZ ;  /* 0x0000001d4a227819 */ /* 0x040fe200000012ff */
[----:B------:R-:W-:Y:S01]  /*88d0*/  LDGSTS.E [R249+0x78], desc[UR28][R48.64], P4 ;  /* 0x0007800030f97fae */ /* 0x000fe2000a1a101c */
[----:B------:R-:W-:Y:S01]  /*88e0*/  LOP3.LUT P4, RZ, R9, 0x1, RZ, 0xc0, !PT ;  /* 0x0000000109ff7812 */ /* 0x000fe2000788c0ff */
[----:B------:R-:W-:Y:S01]  /*88f0*/  IMAD.X R33, R177, 0x1, R75, P5 ;  /* 0x00000001b1217824 */ /* 0x000fe200028e064b */
[----:B------:R-:W-:Y:S01]  /*8900*/  SHF.R.U64 R9, R74, 0x1c, RZ ;  /* 0x0000001c4a097819 */ /* 0x000fe200000012ff */
[----:B------:R2:W-:Y:S01]  /*8910*/  LDGSTS.E [R249+0x7c], desc[UR28][R50.64], !P0 ;  /* 0x0007c00032f97fae */ /* 0x0005e2000c1a101c */
[----:B------:R-:W-:-:S02]  /*8920*/  LOP3.LUT P5, RZ, R34, 0x1, RZ, 0xc0, !PT ;  /* 0x0000000122ff7812 */ /* 0x000fc400078ac0ff */
[----:B------:R-:W-:Y:S01]  /*8930*/  LOP3.LUT P0, RZ, R9, 0x1, RZ, 0xc0, !PT ;  /* 0x0000000109ff7812 */ /* 0x000fe2000780c0ff */
[----:B------:R-:W-:Y:S01]  /*8940*/  LDGSTS.E [R249+0x80], desc[UR28][R52.64], P6 ;  /* 0x0008000034f97fae */ /* 0x000fe2000b1a101c */
[----:B------:R-:W-:Y:S02]  /*8950*/  IADD3 R34, P6, PT, R178, R223, RZ ;  /* 0x000000dfb2227210 */ /* 0x000fe40007fde0ff */
[C---:B------:R-:W-:Y:S02]  /*8960*/  SHF.R.U64 R9, R74.reuse, 0x1b, RZ ;  /* 0x0000001b4a097819 */ /* 0x040fe400000012ff */
[C---:B-1----:R-:W-:Y:S01]  /*8970*/  SHF.R.U64 R36, R74.reuse, 0x1a, RZ ;  /* 0x0000001a4a247819 */ /* 0x042fe200000012ff */
[----:B------:R-:W-:Y:S01]  /*8980*/  IMAD.X R35, R179, 0x1, R75, P6 ;  /* 0x00000001b3237824 */ /* 0x000fe200030e064b */
[----:B------:R-:W-:Y:S01]  /*8990*/  LOP3.LUT P6, RZ, R9, 0x1, RZ, 0xc0, !PT ;  /* 0x0000000109ff7812 */ /* 0x000fe200078cc0ff */
[----:B------:R1:W-:Y:S01]  /*89a0*/  LDGSTS.E [R249+0x84], desc[UR28][R54.64], P4 ;  /* 0x0008400036f97fae */ /* 0x0003e2000a1a101c */
[----:B------:R-:W-:-:S02]  /*89b0*/  SHF.R.U64 R9, R74, 0x19, RZ ;  /* 0x000000194a097819 */ /* 0x000fc400000012ff */
[----:B------:R-:W-:Y:S01]  /*89c0*/  LOP3.LUT P4, RZ, R36, 0x1, RZ, 0xc0, !PT ;  /* 0x0000000124ff7812 */ /* 0x000fe2000788c0ff */
[----:B------:R1:W-:Y:S01]  /*89d0*/  LDGSTS.E [R249+0x88], desc[UR28][R56.64], P5 ;  /* 0x0008800038f97fae */ /* 0x0003e2000a9a101c */
[----:B------:R-:W-:-:S03]  /*89e0*/  LOP3.LUT P5, RZ, R9, 0x1, RZ, 0xc0, !PT ;  /* 0x0000000109ff7812 */ /* 0x000fc600078ac0ff */
[----:B------:R-:W-:Y:S01]  /*89f0*/  LDGSTS.E [R249+0x8c], desc[UR28][R58.64], P0 ;  /* 0x0008c0003af97fae */ /* 0x000fe200081a101c */
[-C--:B------:R-:W-:Y:S02]  /*8a00*/  IADD3 R36, P0, PT, R180, R223.reuse, RZ ;  /* 0x000000dfb4247210 */ /* 0x080fe40007f1e0ff */
[C---:B------:R-:W-:Y:S01]  /*8a10*/  SHF.R.U64 R9, R74.reuse, 0x18, RZ ;  /* 0x000000184a097819 */ /* 0x040fe200000012ff */
[----:B------:R1:W-:Y:S02]  /*8a20*/  LDGSTS.E [R249+0x90], desc[UR28][R60.64], P6 ;  /* 0x000900003cf97fae */ /* 0x0003e4000b1a101c */
[----:B------:R-:W-:Y:S01]  /*8a30*/  IMAD.X R37, R181, 0x1, R75, P0 ;  /* 0x00000001b5257824 */ /* 0x000fe200000e064b */
[----:B------:R-:W-:Y:S01]  /*8a40*/  LOP3.LUT P0, RZ, R9, 0x1, RZ, 0xc0, !PT ;  /* 0x0000000109ff7812 */ /* 0x000fe2000780c0ff */
[----:B------:R-:W-:Y:S01]  /*8a50*/  LDGSTS.E [R249+0x94], desc[UR28][R62.64], P4 ;  /* 0x000940003ef97fae */ /* 0x000fe2000a1a101c */
[----:B------:R-:W-:Y:S02]  /*8a60*/  SHF.R.U64 R9, R74, 0x17, RZ ;  /* 0x000000174a097819 */ /* 0x000fe400000012ff */
[----:B---3--:R-:W-:Y:S01]  /*8a70*/  IADD3 R40, P4, PT, R184, R223, RZ ;  /* 0x000000dfb8287210 */ /* 0x008fe20007f9e0ff */
[----:B------:R3:W-:Y:S01]  /*8a80*/  LDGSTS.E [R249+0x98], desc[UR28][R64.64], P5 ;  /* 0x0009800040f97fae */ /* 0x0007e2000a9a101c */
[----:B------:R-:W-:-:S02]  /*8a90*/  LOP3.LUT P5, RZ, R9, 0x1, RZ, 0xc0, !PT ;  /* 0x0000000109ff7812 */ /* 0x000fc400078ac0ff */
[----:B------:R-:W-:Y:S01]  /*8aa0*/  SHF.R.U64 R9, R74, 0x16, RZ ;  /* 0x000000164a097819 */ /* 0x000fe200000012ff */
[----:B------:R-:W-:-:S03]  /*8ab0*/  IMAD.X R41, R185, 0x1, R75, P4 ;  /* 0x00000001b9297824 */ /* 0x000fc600020e064b */
[----:B------:R-:W-:Y:S01]  /*8ac0*/  LOP3.LUT P4, RZ, R9, 0x1, RZ, 0xc0, !PT ;  /* 0x0000000109ff7812 */ /* 0x000fe2000788c0ff */
[----:B------:R1:W-:Y:S01]  /*8ad0*/  LDGSTS.E [R249+0x9c], desc[UR28][R66.64], P0 ;  /* 0x0009c00042f97fae */ /* 0x0003e200081a101c */
[C---:B----4-:R-:W-:Y:S02]  /*8ae0*/  SHF.R.U64 R44, R74.reuse, 0x15, RZ ;  /* 0x000000154a2c7819 */ /* 0x050fe400000012ff */
[----:B------:R-:W-:Y:S02]  /*8af0*/  SHF.R.U64 R9, R74, 0x14, RZ ;  /* 0x000000144a097819 */ /* 0x000fe400000012ff */
[----:B------:R-:W-:Y:S01]  /*8b00*/  LOP3.LUT P0, RZ, R44, 0x1, RZ, 0xc0, !PT ;  /* 0x000000012cff7812 */ /* 0x000fe2000780c0ff */
[----:B------:R4:W-:Y:S01]  /*8b10*/  LDGSTS.E [R249+0xa0], desc[UR28][R72.64], P5 ;  /* 0x000a000048f97fae */ /* 0x0009e2000a9a101c */
[----:B------:R-:W-:Y:S02]  /*8b20*/  LOP3.LUT P5, RZ, R9, 0x1, RZ, 0xc0, !PT ;  /* 0x0000000109ff7812 */ /* 0x000fe400078ac0ff */
[----:B------:R-:W-:-:S03]  /*8b30*/  SHF.R.U64 R9, R74, 0x13, RZ ;  /* 0x000000134a097819 */ /* 0x000fc600000012ff */
[----:B------:R1:W-:Y:S01]  /*8b40*/  LDGSTS.E [R249+0xa4], desc[UR28][R76.64], P4 ;  /* 0x000a40004cf97fae */ /* 0x0003e2000a1a101c */
[----:B------:R-:W-:Y:S02]  /*8b50*/  LOP3.LUT P4, RZ, R9, 0x1, RZ, 0xc0, !PT ;  /* 0x0000000109ff7812 */ /* 0x000fe4000788c0ff */
[C---:B------:R-:W-:Y:S02]  /*8b60*/  SHF.R.U64 R9, R74.reuse, 0x12, RZ ;  /* 0x000000124a097819 */ /* 0x040fe400000012ff */
[C---:B-----5:R-:W-:Y:S01]  /*8b70*/  SHF.R.U64 R46, R74.reuse, 0x11, RZ ;  /* 0x000000114a2e7819 */ /* 0x060fe200000012ff */
[----:B------:R1:W-:Y:S01]  /*8b80*/  LDGSTS.E [R249+0xa8], desc[UR28][R78.64], P0 ;  /* 0x000a80004ef97fae */ /* 0x0003e200081a101c */
[----:B------:R-:W-:Y:S02]  /*8b90*/  LOP3.LUT P0, RZ, R9, 0x1, RZ, 0xc0, !PT ;  /* 0x0000000109ff7812 */ /* 0x000fe4000780c0ff */
[----:B------:R-:W-:Y:S01]  /*8ba0*/  SHF.R.U64 R9, R74, 0x10, RZ ;  /* 0x000000104a097819 */ /* 0x000fe200000012ff */
[----:B------:R1:W-:Y:S01]  /*8bb0*/  LDGSTS.E [R249+0xac], desc[UR28][R80.64], P5 ;  /* 0x000ac00050f97fae */ /* 0x0003e2000a9a101c */
[----:B------:R-:W-:-:S03]  /*8bc0*/  LOP3.LUT P5, RZ, R46, 0x1, RZ, 0xc0, !PT ;  /* 0x000000012eff7812 */ /* 0x000fc600078ac0ff */
[----:B------:R1:W-:Y:S01]  /*8bd0*/  LDGSTS.E [R249+0xb0], desc[UR28][R82.64], P4 ;  /* 0x000b000052f97fae */ /* 0x0003e2000a1a101c */
[----:B------:R-:W-:Y:S02]  /*8be0*/  LOP3.LUT P4, RZ, R9, 0x1, RZ, 0xc0, !PT ;  /* 0x0000000109ff7812 */ /* 0x000fe4000788c0ff */
[----:B------:R-:W-:-:S03]  /*8bf0*/  SHF.R.U64 R9, R74, 0xf, RZ ;  /* 0x0000000f4a097819 */ /* 0x000fc600000012ff */
[----:B------:R1:W-:Y:S01]  /*8c00*/  LDGSTS.E [R249+0xb4], desc[UR28][R84.64], P0 ;  /* 0x000b400054f97fae */ /* 0x0003e200081a101c */
[----:B------:R-:W-:Y:S02]  /*8c10*/  LOP3.LUT P0, RZ, R9, 0x1, RZ, 0xc0, !PT ;  /* 0x0000000109ff7812 */ /* 0x000fe4000780c0ff */
[----:B------:R-:W-:Y:S01]  /*8c20*/  SHF.R.U64 R9, R74, 0xe, RZ ;  /* 0x0000000e4a097819 */ /* 0x000fe200000012ff */
[----:B------:R3:W-:Y:S04]  /*8c30*/  LDGSTS.E [R249+0xb8], desc[UR28][R86.64], P5 ;  /* 0x000b800056f97fae */ /* 0x0007e8000a9a101c */
[----:B------:R3:W-:Y:S01]  /*8c40*/  LDGSTS.E [R249+0xbc], desc[UR28][R88.64], P4 ;  /* 0x000bc00058f97fae */ /* 0x0007e2000a1a101c */
[----:B--2---:R-:W-:Y:S02]  /*8c50*/  IADD3 R50, P4, PT, R194, R223, RZ ;  /* 0x000000dfc2327210 */ /* 0x004fe40007f9e0ff */
[----:B------:R-:W-:-:S02]  /*8c60*/  LOP3.LUT P5, RZ, R9, 0x1, RZ, 0xc0, !PT ;  /* 0x0000000109ff7812 */ /* 0x000fc400078ac0ff */
[C---:B------:R-:W-:Y:S01]  /*8c70*/  SHF.R.U64 R9, R74.reuse, 0xd, RZ ;  /* 0x0000000d4a097819 */ /* 0x040fe200000012ff */
[----:B------:R-:W-:Y:S01]  /*8c80*/  IMAD.X R51, R195, 0x1, R75, P4 ;  /* 0x00000001c3337824 */ /* 0x000fe200020e064b */
[C---:B-1----:R-:W-:Y:S01]  /*8c90*/  SHF.R.U64 R54, R74.reuse, 0xc, RZ ;  /* 0x0000000c4a367819 */ /* 0x042fe200000012ff */
[----:B------:R1:W-:Y:S01]  /*8ca0*/  LDGSTS.E [R249+0xc0], desc[UR28][R90.64], P0 ;  /* 0x000c00005af97fae */ /* 0x0003e200081a101c */
[----:B------:R-:W-:Y:S02]  /*8cb0*/  LOP3.LUT P4, RZ, R9, 0x1, RZ, 0xc0, !PT ;  /* 0x0000000109ff7812 */ /* 0x000fe4000788c0ff */
[----:B------:R-:W-:Y:S02]  /*8cc0*/  SHF.R.U64 R9, R74, 0xb, RZ ;  /* 0x0000000b4a097819 */ /* 0x000fe400000012ff */
[----:B------:R-:W-:-:S03]  /*8cd0*/  LOP3.LUT P0, RZ, R54, 0x1, RZ, 0xc0, !PT ;  /* 0x0000000136ff7812 */ /* 0x000fc6000780c0ff */
[----:B------:R1:W-:Y:S01]  /*8ce0*/  LDGSTS.E [R249+0xc4], desc[UR28][R92.64], P5 ;  /* 0x000c40005cf97fae */ /* 0x0003e2000a9a101c */
[----:B------:R-:W-:Y:S02]  /*8cf0*/  LOP3.LUT P5, RZ, R9, 0x1, RZ, 0xc0, !PT ;  /* 0x0000000109ff7812 */ /* 0x000fe400078ac0ff */
[----:B------:R-:W-:Y:S02]  /*8d00*/  SHF.R.U64 R9, R74, 0xa, RZ ;  /* 0x0000000a4a097819 */ /* 0x000fe400000012ff */
[-C--:B------:R-:W-:Y:S01]  /*8d10*/  IADD3 R38, P6, PT, R182, R223.reuse, RZ ;  /* 0x000000dfb6267210 */ /* 0x080fe20007fde0ff */
[----:B------:R1:W-:Y:S01]  /*8d20*/  LDGSTS.E [R249+0xc8], desc[UR28][R94.64], P4 ;  /* 0x000c80005ef97fae */ /* 0x0003e2000a1a101c */
[----:B------:R-:W-:Y:S01]  /*8d30*/  LOP3.LUT P4, RZ, R9, 0x1, RZ, 0xc0, !PT ;  /* 0x0000000109ff7812 */ /* 0x000fe2000788c0ff */
[----:B------:R-:W2:Y:S02]  /*8d40*/  S2R R225, SR_TID.X ;  /* 0x0000000000e17919 */ /* 0x000ea40000002100 */
[----:B------:R-:W-:Y:S01]  /*8d50*/  IMAD.X R39, R183, 0x1, R75, P6 ;  /* 0x00000001b7277824 */ /* 0x000fe200030e064b */
[----:B------:R-:W-:-:S02]  /*8d60*/  IADD3 R42, P6, PT, R186, R223, RZ ;  /* 0x000000dfba2a7210 */ /* 0x000fc40007fde0ff */
[C---:B------:R-:W-:Y:S01]  /*8d70*/  SHF.R.U64 R9, R74.reuse, 0x9, RZ ;  /* 0x000000094a097819 */ /* 0x040fe200000012ff */
[----:B------:R1:W-:Y:S01]  /*8d80*/  LDGSTS.E [R249+0xcc], desc[UR28][R96.64], P0 ;  /* 0x000cc00060f97fae */ /* 0x0003e200081a101c */
[----:B------:R-:W-:Y:S01]  /*8d90*/  SHF.R.U64 R56, R74, 0x8, RZ ;  /* 0x000000084a387819 */ /* 0x000fe200000012ff */
[--C-:B------:R-:W-:Y:S01]  /*8da0*/  IMAD.X R43, R187, 0x1, R75.reuse, P6 ;  /* 0x00000001bb2b7824 */ /* 0x100fe200030e064b */
[----:B------:R-:W-:Y:S01]  /*8db0*/  LOP3.LUT P0, RZ, R9, 0x1, RZ, 0xc0, !PT ;  /* 0x0000000109ff7812 */ /* 0x000fe2000780c0ff */
[----:B------:R1:W-:Y:S01]  /*8dc0*/  LDGSTS.E [R249+0xd0], desc[UR28][R98.64], P5 ;  /* 0x000d000062f97fae */ /* 0x0003e2000a9a101c */
[-C--:B------:R-:W-:Y:S02]  /*8dd0*/  IADD3 R44, P6, PT, R188, R223.reuse, RZ ;  /* 0x000000dfbc2c7210 */ /* 0x080fe40007fde0ff */
[----:B------:R-:W-:Y:S01]  /*8de0*/  SHF.R.U64 R9, R74, 0x7, RZ ;  /* 0x000000074a097819 */ /* 0x000fe200000012ff */
[----:B------:R1:W-:Y:S01]  /*8df0*/  LDGSTS.E [R249+0xd4], desc[UR28][R100.64], P4 ;  /* 0x000d400064f97fae */ /* 0x0003e2000a1a101c */
[----:B------:R-:W-:Y:S01]  /*8e00*/  LOP3.LUT P5, RZ, R56, 0x1, RZ, 0xc0, !PT ;  /* 0x0000000138ff7812 */ /* 0x000fe200078ac0ff */
[----:B------:R-:W-:Y:S01]  /*8e10*/  IMAD.X R45, R189, 0x1, R75, P6 ;  /* 0x00000001bd2d7824 */ /* 0x000fe200030e064b */
[----:B------:R-:W-:Y:S01]  /*8e20*/  LOP3.LUT P4, RZ, R9, 0x1, RZ, 0xc0, !PT ;  /* 0x0000000109ff7812 */ /* 0x000fe2000788c0ff */
[----:B------:R-:W5:Y:S01]  /*8e30*/  LDC R188, c[0x0][0x3a0] ;  /* 0x0000e800ffbc7b82 */ /* 0x000f620000000800 */
[----:B------:R-:W-:-:S02]  /*8e40*/  IADD3 R46, P6, PT, R190, R223, RZ ;  /* 0x000000dfbe2e7210 */ /* 0x000fc40007fde0ff */
[----:B------:R-:W-:Y:S01]  /*8e50*/  SHF.R.U64 R9, R74, 0x6, RZ ;  /* 0x000000064a097819 */ /* 0x000fe200000012ff */
[----:B------:R1:W-:Y:S02]  /*8e60*/  LDGSTS.E [R249+0xd8], desc[UR28][R102.64], P0 ;  /* 0x000d800066f97fae */ /* 0x0003e400081a101c */
[--C-:B------:R-:W-:Y:S01]  /*8e70*/  IMAD.X R47, R191, 0x1, R75.reuse, P6 ;  /* 0x00000001bf2f7824 */ /* 0x100fe200030e064b */
[-C--:B------:R-:W-:Y:S02]  /*8e80*/  IADD3 R48, P6, PT, R192, R223.reuse, RZ ;  /* 0x000000dfc0307210 */ /* 0x080fe40007fde0ff */
[----:B------:R-:W-:Y:S01]  /*8e90*/  LOP3.LUT P0, RZ, R9, 0x1, RZ, 0xc0, !PT ;  /* 0x0000000109ff7812 */ /* 0x000fe2000780c0ff */
[----:B------:R1:W-:Y:S01]  /*8ea0*/  LDGSTS.E [R249+0xdc], desc[UR28][R104.64], P5 ;  /* 0x000dc00068f97fae */ /* 0x0003e2000a9a101c */
[----:B------:R-:W-:Y:S01]  /*8eb0*/  SHF.R.U64 R9, R74, 0x5, RZ ;  /* 0x000000054a097819 */ /* 0x000fe200000012ff */
[----:B------:R-:W-:Y:S01]  /*8ec0*/  IMAD.X R49, R193, 0x1, R75, P6 ;  /* 0x00000001c1317824 */ /* 0x000fe200030e064b */
[-C--:B------:R-:W-:Y:S01]  /*8ed0*/  IADD3 R52, P6, PT, R196, R223.reuse, RZ ;  /* 0x000000dfc4347210 */ /* 0x080fe20007fde0ff */
[----:B------:R1:W-:Y:S01]  /*8ee0*/  LDGSTS.E [R249+0xe0], desc[UR28][R106.64], P4 ;  /* 0x000e00006af97fae */ /* 0x0003e2000a1a101c */
[----:B------:R-:W-:-:S02]  /*8ef0*/  IADD3 R60, P4, PT, R204, R223, RZ ;  /* 0x000000dfcc3c7210 */ /* 0x000fc40007f9e0ff */
[----:B------:R-:W-:Y:S02]  /*8f00*/  LOP3.LUT P5, RZ, R9, 0x1, RZ, 0xc0, !PT ;  /* 0x0000000109ff7812 */ /* 0x000fe400078ac0ff */
[----:B------:R-:W-:Y:S01]  /*8f10*/  SHF.R.U64 R9, R74, 0x4, RZ ;  /* 0x000000044a097819 */ /* 0x000fe200000012ff */
[--C-:B------:R-:W-:Y:S01]  /*8f20*/  IMAD.X R53, R197, 0x1, R75.reuse, P6 ;  /* 0x00000001c5357824 */ /* 0x100fe200030e064b */
[----:B------:R-:W-:Y:S01]  /*8f30*/  IADD3 R54, P6, PT, R198, R223, RZ ;  /* 0x000000dfc6367210 */ /* 0x000fe20007fde0ff */
[--C-:B------:R-:W-:Y:S01]  /*8f40*/  IMAD.X R61, R205, 0x1, R75.reuse, P4 ;  /* 0x00000001cd3d7824 */ /* 0x100fe200020e064b */
[----:B------:R-:W-:Y:S01]  /*8f50*/  LOP3.LUT P4, RZ, R9, 0x1, RZ, 0xc0, !PT ;  /* 0x0000000109ff7812 */ /* 0x000fe2000788c0ff */
[----:B------:R-:W-:Y:S01]  /*8f60*/  VIADD R224, R224, 0xffffff80 ;  /* 0xffffff80e0e07836 */ /* 0x000fe20000000000 */
[----:B--2---:R-:W-:Y:S01]  /*8f70*/  LOP3.LUT R225, R225, 0x3f, RZ, 0xc0, !PT ;  /* 0x0000003fe1e17812 */ /* 0x004fe200078ec0ff */
[----:B------:R1:W-:Y:S01]  /*8f80*/  LDGSTS.E [R249+0xe4], desc[UR28][R108.64], P0 ;  /* 0x000e40006cf97fae */ /* 0x0003e200081a101c */
[----:B------:R-:W-:Y:S01]  /*8f90*/  IMAD.X R55, R199, 0x1, R75, P6 ;  /* 0x00000001c7377824 */ /* 0x000fe200030e064b */
[----:B---3--:R-:W-:-:S02]  /*8fa0*/  SHF.R.U64 R64, R74, 0x3, RZ ;  /* 0x000000034a407819 */ /* 0x008fc400000012ff */
[----:B------:R-:W-:Y:S01]  /*8fb0*/  ISETP.GE.AND P0, PT, R225, R224, PT ;  /* 0x000000e0e100720c */ /* 0x000fe20003f06270 */
[----:B-----5:R-:W-:Y:S01]  /*8fc0*/  VIADD R188, R188, 0x3f ;  /* 0x0000003fbcbc7836 */ /* 0x020fe20000000000 */
[-C--:B------:R-:W-:Y:S01]  /*8fd0*/  IADD3 R56, P6, PT, R200, R223.reuse, RZ ;  /* 0x000000dfc8387210 */ /* 0x080fe20007fde0ff */
[----:B------:R1:W-:Y:S01]  /*8fe0*/  LDGSTS.E [R249+0xe8], desc[UR28][R110.64], P5 ;  /* 0x000e80006ef97fae */ /* 0x0003e2000a9a101c */
[----:B------:R-:W-:Y:S02]  /*8ff0*/  SEL R9, RZ, 0x4, P0 ;  /* 0x00000004ff097807 */ /* 0x000fe40000000000 */
[----:B------:R-:W-:Y:S01]  /*9000*/  LOP3.LUT P0, RZ, R64, 0x1, RZ, 0xc0, !PT ;  /* 0x0000000140ff7812 */ /* 0x000fe2000780c0ff */
[----:B------:R-:W-:Y:S01]  /*9010*/  IMAD.X R57, R201, 0x1, R75, P6 ;  /* 0x00000001c9397824 */ /* 0x000fe200030e064b */
[----:B------:R-:W-:Y:S01]  /*9020*/  IADD3 R58, P6, PT, R202, R223, RZ ;  /* 0x000000dfca3a7210 */ /* 0x000fe20007fde0ff */
[----:B------:R1:W-:Y:S01]  /*9030*/  LDGSTS.E [R249+0xec], desc[UR28][R112.64], P4 ;  /* 0x000ec00070f97fae */ /* 0x0003e2000a1a101c */
[----:B------:R-:W-:-:S02]  /*9040*/  ISETP.GT.AND P5, PT, R188, 0xbf, PT ;  /* 0x000000bfbc00780c */ /* 0x000fc40003fa4270 */
[----:B------:R-:W-:Y:S02]  /*9050*/  SHF.R.U64 R65, R74, 0x2, RZ ;  /* 0x000000024a417819 */ /* 0x000fe400000012ff */
[-C--:B------:R-:W-:Y:S01]  /*9060*/  IADD3 R64, P4, PT, R208, R223.reuse, RZ ;  /* 0x000000dfd0407210 */ /* 0x080fe20007f9e0ff */
[--C-:B------:R-:W-:Y:S01]  /*9070*/  IMAD.X R59, R203, 0x1, R75.reuse, P6 ;  /* 0x00000001cb3b7824 */ /* 0x100fe200030e064b */
[----:B------:R-:W-:Y:S02]  /*9080*/  SHF.R.U64 R74, R74, 0x1, RZ ;  /* 0x000000014a4a7819 */ /* 0x000fe400000012ff */
[----:B------:R-:W-:Y:S01]  /*9090*/  SEL R9, R9, RZ, P5 ;  /* 0x000000ff09097207 */ /* 0x000fe20002800000 */
[----:B------:R1:W-:Y:S01]  /*90a0*/  LDGSTS.E [R249+0xf0], desc[UR28][R114.64], P0 ;  /* 0x000f000072f97fae */ /* 0x0003e200081a101c */
[----:B------:R-:W-:Y:S02]  /*90b0*/  IADD3 R62, P6, PT, R206, R223, RZ ;  /* 0x000000dfce3e7210 */ /* 0x000fe40007fde0ff */
[----:B------:R-:W-:Y:S01]  /*90c0*/  LOP3.LUT P5, RZ, R65, 0x1, RZ, 0xc0, !PT ;  /* 0x0000000141ff7812 */ /* 0x000fe200078ac0ff */
[--C-:B------:R-:W-:Y:S01]  /*90d0*/  IMAD.X R65, R209, 0x1, R75.reuse, P4 ;  /* 0x00000001d1417824 */ /* 0x100fe200020e064b */
[----:B------:R-:W-:Y:S01]  /*90e0*/  LOP3.LUT P4, RZ, R74, 0x1, RZ, 0xc0, !PT ;  /* 0x000000014aff7812 */ /* 0x000fe2000788c0ff */
[----:B------:R-:W-:Y:S01]  /*90f0*/  IMAD.X R63, R207, 0x1, R75, P6 ;  /* 0x00000001cf3f7824 */ /* 0x000fe200030e064b */
[----:B------:R-:W-:-:S02]  /*9100*/  ISETP.NE.U32.AND P0, PT, R9, RZ, PT ;  /* 0x000000ff0900720c */ /* 0x000fc40003f05070 */
[-C--:B------:R-:W-:Y:S01]  /*9110*/  IADD3 R66, P6, PT, R210, R223.reuse, RZ ;  /* 0x000000dfd2427210 */ /* 0x080fe20007fde0ff */
[----:B------:R2:W-:Y:S04]  /*9120*/  STL [R1+0x48], R223 ;  /* 0x000048df01007387 */ /* 0x0005e80000100800 */
[----:B------:R-:W-:Y:S01]  /*9130*/  IMAD.X R67, R211, 0x1, R75, P6 ;  /* 0x00000001d3437824 */ /* 0x000fe200030e064b */
[----:B----4-:R-:W-:Y:S01]  /*9140*/  IADD3 R72, P6, PT, R220, R223, RZ ;  /* 0x000000dfdc487210 */ /* 0x010fe20007fde0ff */
[----:B------:R1:W-:Y:S01]  /*9150*/  LDGSTS.E [R249+0xf4], desc[UR28][R116.64], P5 ;  /* 0x000f400074f97fae */ /* 0x0003e2000a9a101c */
[----:B--2---:R-:W-:-:S03]  /*9160*/  VIADD R223, R3, UR11 ;  /* 0x0000000b03df7c36 */ /* 0x004fc60008000000 */
[----:B------:R1:W-:Y:S04]  /*9170*/  LDGSTS.E [R249+0xf8], desc[UR28][R118.64], P4 ;  /* 0x000f800076f97fae */ /* 0x0003e8000a1a101c */
        /* <DEDUP_REMOVED lines=25> */
[----:B------:R-:W-:-:S03]  /*9310*/  IMAD.X R73, R221, 0x1, R75, P6 ;  /* 0x00000001dd497824 */ /* 0x000fc600030e064b */
        /* <DEDUP_REMOVED lines=9> */
[----:B------:R-:W-:Y:S01]  /*93b0*/  ISETP.GE.AND P0, PT, R188, 0x80, PT ;  /* 0x00000080bc00780c */ /* 0x000fe20003f06270 */
[----:B------:R-:W-:-:S02]  /*93c0*/  UMOV UR4, URZ ;  /* 0x000000ff00047c82 */ /* 0x000fc40008000000 */
[----:B------:R-:W0:Y:S01]  /*93d0*/  LDGDEPBAR ;  /* 0x00000000000079af */ /* 0x000e220000000000 */
[----:B------:R-:W-:-:S09]  /*93e0*/  ISETP.GE.AND P2, PT, R188, 0x40, PT ;  /* 0x00000040bc00780c */ /* 0x000fd20003f46270 */
[----:B-1----:R-:W-:Y:S05]  /*93f0*/  @!P0 BRA `(.L_x_8) ;  /* 0x0000004800f88947 */ /* 0x002fea0003800000 */
[----:B------:R-:W2:Y:S01]  /*9400*/  LDL.LU R229, [R1+0x58] ;  /* 0x0000580001e57983 */ /* 0x000ea20000300800 */
[----:B------:R-:W-:Y:S01]  /*9410*/  SHF.R.S32.HI R25, RZ, 0x1f, R248 ;  /* 0x0000001fff197819 */ /* 0x000fe200000114f8 */
[----:B------:R-:W1:Y:S02]  /*9420*/  LDC.64 R4, c[0x0][0x380] ;  /* 0x0000e000ff047b82 */ /* 0x000e640000000a00 */
[----:B------:R-:W3:Y:S04]  /*9430*/  LDL.LU R227, [R1+0x5c] ;  /* 0x00005c0001e37983 */ /* 0x000ee80000300800 */
[----:B------:R-:W4:Y:S01]  /*9440*/  LDL.LU R225, [R1+0x60] ;  /* 0x0000600001e17983 */ /* 0x000f220000300800 */
[----:B------:R-:W-:Y:S01]  /*9450*/  IADD3 R20, P4, PT, R248, R252, RZ ;  /* 0x000000fcf8147210 */ /* 0x000fe20007f9e0ff */
[----:B------:R-:W5:Y:S02]  /*9460*/  LDC.64 R72, c[0x0][0x388] ;  /* 0x0000e200ff487b82 */ /* 0x000f640000000a00 */
[----:B------:R-:W5:Y:S04]  /*9470*/  LDL.LU R223, [R1+0x64] ;  /* 0x0000640001df7983 */ /* 0x000f680000300800 */
[----:B------:R-:W5:Y:S04]  /*9480*/  LDL.LU R228, [R1+0x68] ;  /* 0x0000680001e47983 */ /* 0x000f680000300800 */
[----:B------:R-:W5:Y:S04]  /*9490*/  LDL.LU R226, [R1+0x6c] ;  /* 0x00006c0001e27983 */ /* 0x000f680000300800 */
[----:B------:R-:W5:Y:S04]  /*94a0*/  LDL.LU R224, [R1+0x70] ;  /* 0x0000700001e07983 */ /* 0x000f680000300800 */
[----:B------:R-:W5:Y:S04]  /*94b0*/  LDL.LU R237, [R1+0x74] ;  /* 0x0000740001ed7983 */ /* 0x000f680000300800 */
[----:B------:R-:W5:Y:S01]  /*94c0*/  LDL.LU R234, [R1+0x78] ;  /* 0x0000780001ea7983 */ /* 0x000f620000300800 */
[----:B------:R-:W-:-:S03]  /*94d0*/  LEA.HI.X.SX32 R23, R252, R25, 0x1, P4 ;  /* 0x00000019fc177211 */ /* 0x000fc600020f0eff */
[----:B------:R-:W5:Y:S04]  /*94e0*/  LDL.LU R235, [R1+0x7c] ;  /* 0x00007c0001eb7983 */ /* 0x000f680000300800 */
[----:B------:R-:W5:Y:S04]  /*94f0*/  LDL.LU R232, [R1+0x80] ;  /* 0x0000800001e87983 */ /* 0x000f680000300800 */
[----:B------:R-:W5:Y:S04]  /*9500*/  LDL.LU R233, [R1+0x84] ;  /* 0x0000840001e97983 */ /* 0x000f680000300800 */
[----:B------:R-:W5:Y:S01]  /*9510*/  LDL.LU R231, [R1+0x88] ;  /* 0x0000880001e77983 */ /* 0x000f620000300800 */
[----:B--2---:R-:W-:-:S02]  /*9520*/  IADD3 R17, P0, PT, R248, R229, RZ ;  /* 0x000000e5f8117210 */ /* 0x004fc40007f1e0ff */
[C---:B---3--:R-:W-:Y:S02]  /*9530*/  IADD3 R14, P6, PT, R248.reuse, R227, RZ ;  /* 0x000000e3f80e7210 */ /* 0x048fe40007fde0ff */
[----:B------:R-:W-:Y:S02]  /*9540*/  LEA.HI.X.SX32 R22, R229, R25, 0x1, P0 ;  /* 0x00000019e5167211 */ /* 0x000fe400000f0eff */
[C---:B----4-:R-:W-:Y:S01]  /*9550*/  IADD3 R12, P5, PT, R248.reuse, R225, RZ ;  /* 0x000000e1f80c7210 */ /* 0x050fe20007fbe0ff */
[----:B------:R-:W2:Y:S01]  /*9560*/  LDL.LU R229, [R1+0x8c] ;  /* 0x00008c0001e57983 */ /* 0x000ea20000300800 */
[----:B------:R-:W-:Y:S02]  /*9570*/  LEA.HI.X.SX32 R21, R227, R25, 0x1, P6 ;  /* 0x00000019e3157211 */ /* 0x000fe400030f0eff */
[----:B-----5:R-:W-:Y:S01]  /*9580*/  IADD3 R10, P4, PT, R248, R223, RZ ;  /* 0x000000dff80a7210 */ /* 0x020fe20007f9e0ff */
[----:B------:R-:W3:Y:S01]  /*9590*/  LDL.LU R227, [R1+0x90] ;  /* 0x0000900001e37983 */ /* 0x000ee20000300800 */
[----:B------:R-:W-:-:S02]  /*95a0*/  LEA.HI.X.SX32 R19, R225, R25, 0x1, P5 ;  /* 0x00000019e1137211 */ /* 0x000fc400028f0eff */
[C---:B------:R-:W-:Y:S01]  /*95b0*/  IADD3 R9, P0, PT, R248.reuse, R228, RZ ;  /* 0x000000e4f8097210 */ /* 0x040fe20007f1e0ff */
[----:B------:R-:W4:Y:S01]  /*95c0*/  LDL.LU R225, [R1+0x94] ;  /* 0x0000940001e17983 */ /* 0x000f220000300800 */
[-C--:B------:R-:W-:Y:S02]  /*95d0*/  LEA.HI.X.SX32 R18, R223, R25.reuse, 0x1, P4 ;  /* 0x00000019df127211 */ /* 0x080fe400020f0eff */
[----:B------:R-:W-:Y:S01]  /*95e0*/  IADD3 R7, P6, PT, R248, R226, RZ ;  /* 0x000000e2f8077210 */ /* 0x000fe20007fde0ff */
[----:B------:R-:W5:Y:S01]  /*95f0*/  LDL.LU R223, [R1+0x98] ;  /* 0x0000980001df7983 */ /* 0x000f620000300800 */
[-C--:B------:R-:W-:Y:S02]  /*9600*/  LEA.HI.X.SX32 R16, R228, R25.reuse, 0x1, P0 ;  /* 0x00000019e4107211 */ /* 0x080fe400000f0eff */
[----:B------:R-:W-:Y:S01]  /*9610*/  IADD3 R251, P5, PT, R248, R224, RZ ;  /* 0x000000e0f8fb7210 */ /* 0x000fe20007fbe0ff */
[----:B------:R-:W5:Y:S01]  /*9620*/  LDL.LU R230, [R1+0x9c] ;  /* 0x00009c0001e67983 */ /* 0x000f620000300800 */
[----:B------:R-:W-:-:S03]  /*9630*/  LEA.HI.X.SX32 R15, R226, R25, 0x1, P6 ;  /* 0x00000019e20f7211 */ /* 0x000fc600030f0eff */
[----:B------:R-:W5:Y:S01]  /*9640*/  LDL.LU R228, [R1+0xa0] ;  /* 0x0000a00001e47983 */ /* 0x000f620000300800 */
[----:B------:R-:W-:-:S03]  /*9650*/  LEA.HI.X.SX32 R252, R224, R25, 0x1, P5 ;  /* 0x00000019e0fc7211 */ /* 0x000fc600028f0eff */
[----:B------:R-:W5:Y:S04]  /*9660*/  LDL.LU R226, [R1+0xa4] ;  /* 0x0000a40001e27983 */ /* 0x000f680000300800 */
        /* <DEDUP_REMOVED lines=10> */
[----:B------:R-:W5:Y:S01]  /*9710*/  LDL.LU R155, [R1+0xd0] ;  /* 0x0000d000019b7983 */ /* 0x000f620000300800 */
[----:B------:R-:W-:-:S02]  /*9720*/  IADD3 R249, P4, PT, R248, R237, RZ ;  /* 0x000000edf8f97210 */ /* 0x000fc40007f9e0ff */
[C---:B------:R-:W-:Y:S02]  /*9730*/  IADD3 R245, P6, PT, R248.reuse, R235, RZ ;  /* 0x000000ebf8f57210 */ /* 0x040fe40007fde0ff */
[----:B------:R-:W-:Y:S02]  /*9740*/  LEA.HI.X.SX32 R13, R237, R25, 0x1, P4 ;  /* 0x00000019ed0d7211 */ /* 0x000fe400020f0eff */
[C---:B------:R-:W-:Y:S02]  /*9750*/  IADD3 R243, P5, PT, R248.reuse, R232, RZ ;  /* 0x000000e8f8f37210 */ /* 0x040fe40007fbe0ff */
[C---:B------:R-:W-:Y:S02]  /*9760*/  IADD3 R241, P4, PT, R248.reuse, R233, RZ ;  /* 0x000000e9f8f17210 */ /* 0x040fe40007f9e0ff */
[----:B------:R-:W-:Y:S02]  /*9770*/  LEA.HI.X.SX32 R246, R235, R25, 0x1, P6 ;  /* 0x00000019ebf67211 */ /* 0x000fe400030f0eff */
[----:B------:R-:W-:-:S02]  /*9780*/  IADD3 R247, P0, PT, R248, R234, RZ ;  /* 0x000000eaf8f77210 */ /* 0x000fc40007f1e0ff */
[-C--:B------:R-:W-:Y:S02]  /*9790*/  LEA.HI.X.SX32 R244, R232, R25.reuse, 0x1, P5 ;  /* 0x00000019e8f47211 */ /* 0x080fe400028f0eff */
[-C--:B------:R-:W-:Y:S02]  /*97a0*/  LEA.HI.X.SX32 R242, R233, R25.reuse, 0x1, P4 ;  /* 0x00000019e9f27211 */ /* 0x080fe400020f0eff */
[----:B------:R-:W-:Y:S02]  /*97b0*/  LEA.HI.X.SX32 R11, R234, R25, 0x1, P0 ;  /* 0x00000019ea0b7211 */ /* 0x000fe400000f0eff */
[----:B------:R-:W-:-:S04]  /*97c0*/  IADD3 R239, P0, PT, R248, R231, RZ ;  /* 0x000000e7f8ef7210 */ /* 0x000fc80007f1e0ff */
[----:B------:R-:W-:Y:S02]  /*97d0*/  LEA.HI.X.SX32 R240, R231, R25, 0x1, P0 ;  /* 0x00000019e7f07211 */ /* 0x000fe400000f0eff */
[C---:B--2---:R-:W-:Y:S02]  /*97e0*/  IADD3 R237, P6, PT, R248.reuse, R229, RZ ;  /* 0x000000e5f8ed7210 */ /* 0x044fe40007fde0ff */
[C---:B---3--:R-:W-:Y:S02]  /*97f0*/  IADD3 R235, P5, PT, R248.reuse, R227, RZ ;  /* 0x000000e3f8eb7210 */ /* 0x048fe40007fbe0ff */
[----:B----4-:R-:W-:Y:S02]  /*9800*/  IADD3 R233, P4, PT, R248, R225, RZ ;  /* 0x000000e1f8e97210 */ /* 0x010fe40007f9e0ff */
[-C--:B------:R-:W-:Y:S02]  /*9810*/  LEA.HI.X.SX32 R238, R229, R25.reuse, 0x1, P6 ;  /* 0x00000019e5ee7211 */ /* 0x080fe400030f0eff */
[----:B------:R-:W-:-:S02]  /*9820*/  LEA.HI.X.SX32 R236, R227, R25, 0x1, P5 ;  /* 0x00000019e3ec7211 */ /* 0x000fc400028f0eff */
[-C--:B------:R-:W-:Y:S02]  /*9830*/  LEA.HI.X.SX32 R234, R225, R25.reuse, 0x1, P4 ;  /* 0x00000019e1ea7211 */ /* 0x080fe400020f0eff */
[C---:B-----5:R-:W-:Y:S02]  /*9840*/  IADD3 R229, P6, PT, R248.reuse, R230, RZ ;  /* 0x000000e6f8e57210 */ /* 0x060fe40007fde0ff */
[C---:B------:R-:W-:Y:S02]  /*9850*/  IADD3 R227, P5, PT, R248.reuse, R228, RZ ;  /* 0x000000e4f8e37210 */ /* 0x040fe40007fbe0ff */
[----:B------:R-:W-:Y:S02]  /*9860*/  IADD3 R225, P4, PT, R248, R226, RZ ;  /* 0x000000e2f8e17210 */ /* 0x000fe40007f9e0ff */
[----:B------:R-:W-:Y:S02]  /*9870*/  LEA.HI.X.SX32 R230, R230, R25, 0x1, P6 ;  /* 0x00000019e6e67211 */ /* 0x000fe400030f0eff */
[----:B------:R-:W-:-:S02]  /*9880*/  IADD3 R231, P0, PT, R248, R223, RZ ;  /* 0x000000dff8e77210 */ /* 0x000fc40007f1e0ff */
[-C--:B------:R-:W-:Y:S02]  /*9890*/  LEA.HI.X.SX32 R228, R228, R25.reuse, 0x1, P5 ;  /* 0x00000019e4e47211 */ /* 0x080fe400028f0eff */
[----:B------:R-:W-:Y:S02]  /*98a0*/  IADD3 R221, P6, PT, R248, R138, RZ ;  /* 0x0000008af8dd7210 */ /* 0x000fe40007fde0ff */
[-C--:B------:R-:W-:Y:S02]  /*98b0*/  LEA.HI.X.SX32 R226, R226, R25.reuse, 0x1, P4 ;  /* 0x00000019e2e27211 */ /* 0x080fe400020f0eff */
[C---:B------:R-:W-:Y:S02]  /*98c0*/  IADD3 R219, P5, PT, R248.reuse, R156, RZ ;  /* 0x0000009cf8db7210 */ /* 0x040fe40007fbe0ff */
[----:B------:R-:W-:Y:S02]  /*98d0*/  IADD3 R217, P4, PT, R248, R150, RZ ;  /* 0x00000096f8d97210 */ /* 0x000fe40007f9e0ff */
[----:B------:R-:W-:-:S02]  /*98e0*/  LEA.HI.X.SX32 R232, R223, R25, 0x1, P0 ;  /* 0x00000019dfe87211 */ /* 0x000fc400000f0eff */
[-C--:B------:R-:W-:Y:S02]  /*98f0*/  LEA.HI.X.SX32 R6, R138, R25.reuse, 0x1, P6 ;  /* 0x000000198a067211 */ /* 0x080fe400030f0eff */
[C---:B------:R-:W-:Y:S01]  /*9900*/  IADD3 R223, P0, PT, R248.reuse, R224, RZ ;  /* 0x000000e0f8df7210 */ /* 0x040fe20007f1e0ff */
[----:B------:R-:W2:Y:S01]  /*9910*/  LDL.LU R138, [R1+0xe4] ;  /* 0x0000e400018a7983 */ /* 0x000ea20000300800 */
[----:B------:R-:W-:Y:S02]  /*9920*/  IADD3 R213, P6, PT, R248, R152, RZ ;  /* 0x00000098f8d57210 */ /* 0x000fe40007fde0ff */
[-C--:B------:R-:W-:Y:S02]  /*9930*/  LEA.HI.X.SX32 R220, R156, R25.reuse, 0x1, P5 ;  /* 0x000000199cdc7211 */ /* 0x080fe400028f0eff */
[-C--:B------:R-:W-:Y:S02]  /*9940*/  LEA.HI.X.SX32 R218, R150, R25.reuse, 0x1, P4 ;  /* 0x0000001996da7211 */ /* 0x080fe400020f0eff */
[----:B------:R-:W-:Y:S01]  /*9950*/  IADD3 R211, P5, PT, R248, R154, RZ ;  /* 0x0000009af8d37210 */ /* 0x000fe20007fbe0ff */
[----:B------:R-:W3:Y:S01]  /*9960*/  LDL.LU R150, [R1+0xe8] ;  /* 0x0000e80001967983 */ /* 0x000ee20000300800 */
[----:B------:R-:W-:-:S02]  /*9970*/  LEA.HI.X.SX32 R224, R224, R25, 0x1, P0 ;  /* 0x00000019e0e07211 */ /* 0x000fc400000f0eff */
[----:B------:R-:W-:Y:S01]  /*9980*/  LEA.HI.X.SX32 R214, R152, R25, 0x1, P6 ;  /* 0x0000001998d67211 */ /* 0x000fe200030f0eff */
[----:B------:R-:W4:Y:S01]  /*9990*/  LDL.LU R156, [R1+0xd8] ;  /* 0x0000d800019c7983 */ /* 0x000f220000300800 */
[----:B------:R-:W-:Y:S02]  /*99a0*/  IADD3 R215, P0, PT, R248, R157, RZ ;  /* 0x0000009df8d77210 */ /* 0x000fe40007f1e0ff */
[----:B------:R-:W-:Y:S01]  /*99b0*/  LEA.HI.X.SX32 R212, R154, R25, 0x1, P5 ;  /* 0x000000199ad47211 */ /* 0x000fe200028f0eff */
[----:B------:R-:W5:Y:S01]  /*99c0*/  LDL.LU R152, [R1+0xf0] ;  /* 0x0000f00001987983 */ /* 0x000f620000300800 */
[C---:B------:R-:W-:Y:S02]  /*99d0*/  IADD3 R209, P4, PT, R248.reuse, R151, RZ ;  /* 0x00000097f8d17210 */ /* 0x040fe40007f9e0ff */
[----:B------:R-:W-:Y:S01]  /*99e0*/  IADD3 R205, P6, PT, R248, R153, RZ ;  /* 0x00000099f8cd7210 */ /* 0x000fe20007fde0ff */
[----:B------:R-:W5:Y:S01]  /*99f0*/  LDL.LU R154, [R1+0xf4] ;  /* 0x0000f400019a7983 */ /* 0x000f620000300800 */
[----:B------:R-:W-:-:S02]  /*9a00*/  LEA.HI.X.SX32 R216, R157, R25, 0x1, P0 ;  /* 0x000000199dd87211 */ /* 0x000fc400000f0eff */
[----:B------:R-:W-:Y:S01]  /*9a10*/  IADD3 R203, P5, PT, R248, R155, RZ ;  /* 0x0000009bf8cb7210 */ /* 0x000fe20007fbe0ff */
[----:B------:R-:W5:Y:S01]  /*9a20*/  LDL.LU R157, [R1+0xf8] ;  /* 0x0000f800019d7983 */ /* 0x000f620000300800 */
[-C--:B------:R-:W-:Y:S02]  /*9a30*/  LEA.HI.X.SX32 R210, R151, R25.reuse, 0x1, P4 ;  /* 0x0000001997d27211 */ /* 0x080fe400020f0eff */
[-C--:B------:R-:W-:Y:S01]  /*9a40*/  LEA.HI.X.SX32 R206, R153, R25.reuse, 0x1, P6 ;  /* 0x0000001999ce7211 */ /* 0x080fe200030f0eff */
[----:B------:R-:W5:Y:S01]  /*9a50*/  LDL.LU R151, [R1+0xdc] ;  /* 0x0000dc0001977983 */ /* 0x000f620000300800 */
[----:B------:R-:W-:-:S03]  /*9a60*/  LEA.HI.X.SX32 R204, R155, R25, 0x1, P5 ;  /* 0x000000199bcc7211 */ /* 0x000fc600028f0eff */
[----:B------:R-:W5:Y:S04]  /*9a70*/  LDL.LU R153, [R1+0x100] ;  /* 0x0001000001997983 */ /* 0x000f680000300800 */
[----:B------:R-:W5:Y:S01]  /*9a80*/  LDL.LU R155, [R1+0x104] ;  /* 0x00010400019b7983 */ /* 0x000f620000300800 */
[----:B------:R-:W-:Y:S01]  /*9a90*/  SHF.R.S32.HI R74, RZ, 0x1f, R250 ;  /* 0x0000001fff4a7819 */ /* 0x000fe200000114fa */
[----:B------:R-:W-:Y:S01]  /*9aa0*/  IMAD R141, R70, 0x3f, RZ ;  /* 0x0000003f468d7824 */ /* 0x000fe200078e02ff */
[----:B------:R-:W-:Y:S01]  /*9ab0*/  IADD3 R186, P4, PT, R250, R70, RZ ;  /* 0x00000046faba7210 */ /* 0x000fe20007f9e0ff */
[----:B------:R-:W5:Y:S01]  /*9ac0*/  LDL.LU R143, [R1+0x108] ;  /* 0x00010800018f7983 */ /* 0x000f620000300800 */
[----:B------:R-:W-:Y:S02]  /*9ad0*/  IADD3 R207, P0, PT, R248, R139, RZ ;  /* 0x0000008bf8cf7210 */ /* 0x000fe40007f1e0ff */
[----:B------:R-:W-:Y:S01]  /*9ae0*/  LEA.HI.X.SX32 R185, R70, R74, 0x1, P4 ;  /* 0x0000004a46b97211 */ /* 0x000fe200020f0eff */
[----:B------:R-:W5:Y:S01]  /*9af0*/  LDL.LU R140, [R1+0xe0] ;  /* 0x0000e000018c7983 */ /* 0x000f620000300800 */
[----:B------:R-:W-:-:S02]  /*9b00*/  IADD3 R201, P4, PT, R250, R141, RZ ;  /* 0x0000008dfac97210 */ /* 0x000fc40007f9e0ff */
[----:B------:R-:W-:Y:S02]  /*9b10*/  LEA.HI.X.SX32 R208, R139, R25, 0x1, P0 ;  /* 0x000000198bd07211 */ /* 0x000fe400000f0eff */
[----:B------:R-:W5:Y:S01]  /*9b20*/  LDL.LU R139, [R1+0x110] ;  /* 0x00011000018b7983 */ /* 0x000f620000300800 */
[----:B------:R-:W-:-:S03]  /*9b30*/  LEA.HI.X.SX32 R202, R141, R74, 0x1, P4 ;  /* 0x0000004a8dca7211 */ /* 0x000fc600020f0eff */
[----:B------:R-:W5:Y:S01]  /*9b40*/  LDL.LU R141, [R1+0x114] ;  /* 0x00011400018d7983 */ /* 0x000f620000300800 */
[----:B--2---:R-:W-:-:S04]  /*9b50*/  IADD3 R199, P5, PT, R250, R138, RZ ;  /* 0x0000008afac77210 */ /* 0x004fc80007fbe0ff */
[----:B------:R-:W-:Y:S02]  /*9b60*/  LEA.HI.X.SX32 R200, R138, R74, 0x1, P5 ;  /* 0x0000004a8ac87211 */ /* 0x000fe400028f0eff */
[----:B------:R-:W2:Y:S01]  /*9b70*/  LDL.LU R138, [R1+0x118] ;  /* 0x00011800018a7983 */ /* 0x000ea20000300800 */
[C---:B---3--:R-:W-:Y:S02]  /*9b80*/  IADD3 R197, P0, PT, R250.reuse, R150, RZ ;  /* 0x00000096fac57210 */ /* 0x048fe40007f1e0ff */
[----:B----4-:R-:W-:Y:S02]  /*9b90*/  IADD3 R195, P6, PT, R250, R156, RZ ;  /* 0x0000009cfac37210 */ /* 0x010fe40007fde0ff */
[----:B------:R-:W-:Y:S02]  /*9ba0*/  LEA.HI.X.SX32 R198, R150, R74, 0x1, P0 ;  /* 0x0000004a96c67211 */ /* 0x000fe400000f0eff */
[----:B-----5:R-:W-:Y:S01]  /*9bb0*/  IADD3 R193, P4, PT, R250, R152, RZ ;  /* 0x00000098fac17210 */ /* 0x020fe20007f9e0ff */
[----:B------:R-:W3:Y:S01]  /*9bc0*/  LDL.LU R150, [R1+0xec] ;  /* 0x0000ec0001967983 */ /* 0x000ee20000300800 */
[----:B------:R-:W-:-:S02]  /*9bd0*/  LEA.HI.X.SX32 R196, R156, R74, 0x1, P6 ;  /* 0x0000004a9cc47211 */ /* 0x000fc400030f0eff */
[----:B------:R-:W-:Y:S01]  /*9be0*/  IADD3 R191, P5, PT, R250, R154, RZ ;  /* 0x0000009afabf7210 */ /* 0x000fe20007fbe0ff */
[----:B------:R-:W4:Y:S01]  /*9bf0*/  LDL.LU R156, [R1+0x120] ;  /* 0x00012000019c7983 */ /* 0x000f220000300800 */
[-C--:B------:R-:W-:Y:S02]  /*9c00*/  LEA.HI.X.SX32 R194, R152, R74.reuse, 0x1, P4 ;  /* 0x0000004a98c27211 */ /* 0x080fe400020f0eff */
[----:B------:R-:W-:Y:S01]  /*9c10*/  IADD3 R189, P0, PT, R250, R157, RZ ;  /* 0x0000009dfabd7210 */ /* 0x000fe20007f1e0ff */
[----:B------:R-:W5:Y:S01]  /*9c20*/  LDL.LU R152, [R1+0x124] ;  /* 0x0001240001987983 */ /* 0x000f620000300800 */
[-C--:B------:R-:W-:Y:S02]  /*9c30*/  LEA.HI.X.SX32 R192, R154, R74.reuse, 0x1, P5 ;  /* 0x0000004a9ac07211 */ /* 0x080fe400028f0eff */
[----:B------:R-:W-:Y:S01]  /*9c40*/  IADD3 R76, P6, PT, R250, R151, RZ ;  /* 0x00000097fa4c7210 */ /* 0x000fe20007fde0ff */
[----:B------:R-:W5:Y:S01]  /*9c50*/  LDL.LU R154, [R1+0x128] ;  /* 0x00012800019a7983 */ /* 0x000f620000300800 */
[----:B------:R-:W-:-:S02]  /*9c60*/  LEA.HI.X.SX32 R190, R157, R74, 0x1, P0 ;  /* 0x0000004a9dbe7211 */ /* 0x000fc400000f0eff */
[C---:B------:R-:W-:Y:S01]  /*9c70*/  IADD3 R78, P4, PT, R250.reuse, R153, RZ ;  /* 0x00000099fa4e7210 */ /* 0x040fe20007f9e0ff */
[----:B------:R-:W5:Y:S01]  /*9c80*/  LDL.LU R157, [R1+0xfc] ;  /* 0x0000fc00019d7983 */ /* 0x000f620000300800 */
[-C--:B------:R-:W-:Y:S02]  /*9c90*/  LEA.HI.X.SX32 R187, R151, R74.reuse, 0x1, P6 ;  /* 0x0000004a97bb7211 */ /* 0x080fe400030f0eff */
[----:B------:R-:W-:Y:S01]  /*9ca0*/  IADD3 R80, P5, PT, R250, R155, RZ ;  /* 0x0000009bfa507210 */ /* 0x000fe20007fbe0ff */
[----:B------:R-:W5:Y:S01]  /*9cb0*/  LDL.LU R151, [R1+0x12c] ;  /* 0x00012c0001977983 */ /* 0x000f620000300800 */
[----:B------:R-:W-:-:S03]  /*9cc0*/  LEA.HI.X.SX32 R77, R153, R74, 0x1, P4 ;  /* 0x0000004a994d7211 */ /* 0x000fc600020f0eff */
[----:B------:R-:W5:Y:S01]  /*9cd0*/  LDL.LU R153, [R1+0x130] ;  /* 0x0001300001997983 */ /* 0x000f620000300800 */
[----:B------:R-:W-:-:S03]  /*9ce0*/  LEA.HI.X.SX32 R79, R155, R74, 0x1, P5 ;  /* 0x0000004a9b4f7211 */ /* 0x000fc600028f0eff */
[----:B------:R-:W5:Y:S01]  /*9cf0*/  LDL.LU R155, [R1+0x138] ;  /* 0x00013800019b7983 */ /* 0x000f620000300800 */
[C---:B------:R-:W-:Y:S02]  /*9d00*/  IADD3 R82, P0, PT, R250.reuse, R143, RZ ;  /* 0x0000008ffa527210 */ /* 0x040fe40007f1e0ff */
[C---:B------:R-:W-:Y:S01]  /*9d10*/  IADD3 R84, P6, PT, R250.reuse, R140, RZ ;  /* 0x0000008cfa547210 */ /* 0x040fe20007fde0ff */
[----:B------:R-:W5:Y:S01]  /*9d20*/  LDL.LU R142, [R1+0x10c] ;  /* 0x00010c00018e7983 */ /* 0x000f620000300800 */
[C---:B------:R-:W-:Y:S02]  /*9d30*/  IADD3 R86, P4, PT, R250.reuse, R139, RZ ;  /* 0x0000008bfa567210 */ /* 0x040fe40007f9e0ff */
[-C--:B------:R-:W-:Y:S02]  /*9d40*/  LEA.HI.X.SX32 R81, R143, R74.reuse, 0x1, P0 ;  /* 0x0000004a8f517211 */ /* 0x080fe400000f0eff */
[----:B------:R-:W-:Y:S01]  /*9d50*/  IADD3 R88, P5, PT, R250, R141, RZ ;  /* 0x0000008dfa587210 */ /* 0x000fe20007fbe0ff */
[----:B------:R-:W5:Y:S01]  /*9d60*/  LDL.LU R143, [R1+0x13c] ;  /* 0x00013c00018f7983 */ /* 0x000f620000300800 */
[----:B------:R-:W-:-:S02]  /*9d70*/  LEA.HI.X.SX32 R83, R140, R74, 0x1, P6 ;  /* 0x0000004a8c537211 */ /* 0x000fc400030f0eff */
[-C--:B------:R-:W-:Y:S02]  /*9d80*/  LEA.HI.X.SX32 R85, R139, R74.reuse, 0x1, P4 ;  /* 0x0000004a8b557211 */ /* 0x080fe400020f0eff */
[----:B------:R-:W5:Y:S01]  /*9d90*/  LDL.LU R139, [R1+0x140] ;  /* 0x00014000018b7983 */ /* 0x000f620000300800 */
[----:B------:R-:W-:-:S03]  /*9da0*/  LEA.HI.X.SX32 R87, R141, R74, 0x1, P5 ;  /* 0x0000004a8d577211 */ /* 0x000fc600028f0eff */
[----:B------:R-:W5:Y:S04]  /*9db0*/  LDL.LU R140, [R1+0x148] ;  /* 0x00014800018c7983 */ /* 0x000f680000300800 */
[----:B------:R-:W5:Y:S01]  /*9dc0*/  LDL.LU R141, [R1+0x11c] ;  /* 0x00011c00018d7983 */ /* 0x000f620000300800 */
[----:B--2---:R-:W-:-:S04]  /*9dd0*/  IADD3 R90, P0, PT, R250, R138, RZ ;  /* 0x0000008afa5a7210 */ /* 0x004fc80007f1e0ff */
[----:B------:R-:W-:Y:S02]  /*9de0*/  LEA.HI.X.SX32 R89, R138, R74, 0x1, P0 ;  /* 0x0000004a8a597211 */ /* 0x000fe400000f0eff */
[----:B---3--:R-:W-:-:S04]  /*9df0*/  IADD3 R92, P6, PT, R250, R150, RZ ;  /* 0x00000096fa5c7210 */ /* 0x008fc80007fde0ff */
[----:B------:R-:W-:Y:S02]  /*9e00*/  LEA.HI.X.SX32 R91, R150, R74, 0x1, P6 ;  /* 0x0000004a965b7211 */ /* 0x000fe400030f0eff */
[C---:B----4-:R-:W-:Y:S01]  /*9e10*/  IADD3 R94, P4, PT, R250.reuse, R156, RZ ;  /* 0x0000009cfa5e7210 */ /* 0x050fe20007f9e0ff */
[----:B------:R-:W2:Y:S01]  /*9e20*/  LDL.LU R150, [R1+0x14c] ;  /* 0x00014c0001967983 */ /* 0x000ea20000300800 */
[----:B-----5:R-:W-:-:S03]  /*9e30*/  IADD3 R96, P5, PT, R250, R152, RZ ;  /* 0x00000098fa607210 */ /* 0x020fc60007fbe0ff */
[----:B------:R-:W3:Y:S01]  /*9e40*/  LDL.LU R138, [R1+0x154] ;  /* 0x00015400018a7983 */ /* 0x000ee20000300800 */
[----:B------:R-:W-:Y:S02]  /*9e50*/  IADD3 R98, P0, PT, R250, R154, RZ ;  /* 0x0000009afa627210 */ /* 0x000fe40007f1e0ff */
[-C--:B------:R-:W-:Y:S02]  /*9e60*/  LEA.HI.X.SX32 R95, R152, R74.reuse, 0x1, P5 ;  /* 0x0000004a985f7211 */ /* 0x080fe400028f0eff */
[-C--:B------:R-:W-:Y:S01]  /*9e70*/  LEA.HI.X.SX32 R93, R156, R74.reuse, 0x1, P4 ;  /* 0x0000004a9c5d7211 */ /* 0x080fe200020f0eff */
[----:B------:R-:W4:Y:S01]  /*9e80*/  LDL.LU R152, [R1+0x158] ;  /* 0x0001580001987983 */ /* 0x000f220000300800 */
[----:B------:R-:W-:Y:S02]  /*9e90*/  IADD3 R100, P6, PT, R250, R157, RZ ;  /* 0x0000009dfa647210 */ /* 0x000fe40007fde0ff */
[----:B------:R-:W-:Y:S02]  /*9ea0*/  LEA.HI.X.SX32 R97, R154, R74, 0x1, P0 ;  /* 0x0000004a9a617211 */ /* 0x000fe400000f0eff */
[C---:B------:R-:W-:Y:S01]  /*9eb0*/  IADD3 R102, P4, PT, R250.reuse, R151, RZ ;  /* 0x00000097fa667210 */ /* 0x040fe20007f9e0ff */
[----:B------:R-:W5:Y:S01]  /*9ec0*/  LDL.LU R154, [R1+0x15c] ;  /* 0x00015c00019a7983 */ /* 0x000f620000300800 */
[----:B------:R-:W-:-:S03]  /*9ed0*/  IADD3 R104, P5, PT, R250, R153, RZ ;  /* 0x00000099fa687210 */ /* 0x000fc60007fbe0ff */
[----:B------:R-:W5:Y:S01]  /*9ee0*/  LDL.LU R156, [R1+0x160] ;  /* 0x00016000019c7983 */ /* 0x000f620000300800 */
[-C--:B------:R-:W-:Y:S02]  /*9ef0*/  LEA.HI.X.SX32 R99, R157, R74.reuse, 0x1, P6 ;  /* 0x0000004a9d637211 */ /* 0x080fe400030f0eff */
        /* <DEDUP_REMOVED lines=8> */
[C---:B------:R-:W-:Y:S02]  /*9f80*/  IADD3 R110, P4, PT, R250.reuse, R143, RZ ;  /* 0x0000008ffa6e7210 */ /* 0x040fe40007f9e0ff */
[C---:B------:R-:W-:Y:S02]  /*9f90*/  IADD3 R108, P6, PT, R250.reuse, R142, RZ ;  /* 0x0000008efa6c7210 */ /* 0x040fe40007fde0ff */
[C---:B------:R-:W-:Y:S02]  /*9fa0*/  IADD3 R112, P5, PT, R250.reuse, R139, RZ ;  /* 0x0000008bfa707210 */ /* 0x040fe40007fbe0ff */
[----:B------:R-:W-:-:S02]  /*9fb0*/  IADD3 R114, P0, PT, R250, R140, RZ ;  /* 0x0000008cfa727210 */ /* 0x000fc40007f1e0ff */
[-C--:B------:R-:W-:Y:S02]  /*9fc0*/  LEA.HI.X.SX32 R109, R143, R74.reuse, 0x1, P4 ;  /* 0x0000004a8f6d7211 */ /* 0x080fe400020f0eff */
[-C--:B------:R-:W-:Y:S02]  /*9fd0*/  LEA.HI.X.SX32 R107, R142, R74.reuse, 0x1, P6 ;  /* 0x0000004a8e6b7211 */ /* 0x080fe400030f0eff */
[-C--:B------:R-:W-:Y:S01]  /*9fe0*/  LEA.HI.X.SX32 R111, R139, R74.reuse, 0x1, P5 ;  /* 0x0000004a8b6f7211 */ /* 0x080fe200028f0eff */
[----:B------:R-:W5:Y:S01]  /*9ff0*/  LDL.LU R142, [R1+0x174] ;  /* 0x00017400018e7983 */ /* 0x000f620000300800 */
[----:B------:R-:W-:Y:S02]  /*a000*/  IADD3 R116, P6, PT, R250, R141, RZ ;  /* 0x0000008dfa747210 */ /* 0x000fe40007fde0ff */
[-C--:B------:R-:W-:Y:S01]  /*a010*/  LEA.HI.X.SX32 R113, R140, R74.reuse, 0x1, P0 ;  /* 0x0000004a8c717211 */ /* 0x080fe200000f0eff */
[----:B------:R-:W5:Y:S01]  /*a020*/  LDL.LU R143, [R1+0x178] ;  /* 0x00017800018f7983 */ /* 0x000f620000300800 */
[----:B------:R-:W-:-:S03]  /*a030*/  LEA.HI.X.SX32 R115, R141, R74, 0x1, P6 ;  /* 0x0000004a8d737211 */ /* 0x000fc600030f0eff */
[----:B------:R-:W5:Y:S04]  /*a040*/  LDL.LU R139, [R1+0x144] ;  /* 0x00014400018b7983 */ /* 0x000f680000300800 */
[----:B------:R-:W5:Y:S01]  /*a050*/  LDL.LU R141, [R1+0x17c] ;  /* 0x00017c00018d7983 */ /* 0x000f620000300800 */
[C---:B--2---:R-:W-:Y:S02]  /*a060*/  IADD3 R118, P4, PT, R250.reuse, R150, RZ ;  /* 0x00000096fa767210 */ /* 0x044fe40007f9e0ff */
[----:B---3--:R-:W-:Y:S02]  /*a070*/  IADD3 R120, P5, PT, R250, R138, RZ ;  /* 0x0000008afa787210 */ /* 0x008fe40007fbe0ff */
[-C--:B------:R-:W-:Y:S02]  /*a080*/  LEA.HI.X.SX32 R117, R150, R74.reuse, 0x1, P4 ;  /* 0x0000004a96757211 */ /* 0x080fe400020f0eff */
[----:B------:R-:W-:Y:S01]  /*a090*/  LEA.HI.X.SX32 R119, R138, R74, 0x1, P5 ;  /* 0x0000004a8a777211 */ /* 0x000fe200028f0eff */
[----:B------:R-:W2:Y:S01]  /*a0a0*/  LDL.LU R150, [R1+0x180] ;  /* 0x0001800001967983 */ /* 0x000ea20000300800 */
[----:B----4-:R-:W-:-:S02]  /*a0b0*/  IADD3 R122, P0, PT, R250, R152, RZ ;  /* 0x00000098fa7a7210 */ /* 0x010fc40007f1e0ff */
[----:B-----5:R-:W-:Y:S02]  /*a0c0*/  IADD3 R124, P4, PT, R250, R154, RZ ;  /* 0x0000009afa7c7210 */ /* 0x020fe40007f9e0ff */
[----:B------:R-:W-:Y:S02]  /*a0d0*/  LEA.HI.X.SX32 R121, R152, R74, 0x1, P0 ;  /* 0x0000004a98797211 */ /* 0x000fe400000f0eff */
[----:B------:R-:W-:Y:S01]  /*a0e0*/  IADD3 R126, P5, PT, R250, R156, RZ ;  /* 0x0000009cfa7e7210 */ /* 0x000fe20007fbe0ff */
[----:B------:R-:W3:Y:S01]  /*a0f0*/  LDL.LU R152, [R1+0x184] ;  /* 0x0001840001987983 */ /* 0x000ee20000300800 */
[-C--:B------:R-:W-:Y:S02]  /*a100*/  LEA.HI.X.SX32 R123, R154, R74.reuse, 0x1, P4 ;  /* 0x0000004a9a7b7211 */ /* 0x080fe400020f0eff */
[----:B------:R-:W-:Y:S01]  /*a110*/  IADD3 R128, P0, PT, R250, R157, RZ ;  /* 0x0000009dfa807210 */ /* 0x000fe20007f1e0ff */
[----:B------:R-:W4:Y:S01]  /*a120*/  LDL.LU R154, [R1+0x150] ;  /* 0x00015000019a7983 */ /* 0x000f220000300800 */
[----:B------:R-:W-:-:S02]  /*a130*/  LEA.HI.X.SX32 R125, R156, R74, 0x1, P5 ;  /* 0x0000004a9c7d7211 */ /* 0x000fc400028f0eff */
[C---:B------:R-:W-:Y:S01]  /*a140*/  IADD3 R130, P4, PT, R250.reuse, R151, RZ ;  /* 0x00000097fa827210 */ /* 0x040fe20007f9e0ff */
[----:B------:R-:W5:Y:S01]  /*a150*/  LDL.LU R156, [R1+0x18c] ;  /* 0x00018c00019c7983 */ /* 0x000f620000300800 */
[-C--:B------:R-:W-:Y:S02]  /*a160*/  LEA.HI.X.SX32 R127, R157, R74.reuse, 0x1, P0 ;  /* 0x0000004a9d7f7211 */ /* 0x080fe400000f0eff */
[C---:B------:R-:W-:Y:S02]  /*a170*/  IADD3 R132, P5, PT, R250.reuse, R153, RZ ;  /* 0x00000099fa847210 */ /* 0x040fe40007fbe0ff */
        /* <DEDUP_REMOVED lines=21> */
[----:B-1----:R-:W-:-:S04]  /*a2d0*/  IMAD.WIDE.U32 R68, R68, 0xc, R4 ;  /* 0x0000000c44447825 */ /* 0x002fc800078e0004 */
[----:B------:R-:W-:Y:S02]  /*a2e0*/  IMAD R8, R8, 0xc, RZ ;  /* 0x0000000c08087824 */ /* 0x000fe400078e02ff */
[----:B------:R-:W-:-:S04]  /*a2f0*/  IMAD.WIDE.U32 R72, R71, 0xc, R72 ;  /* 0x0000000c47487825 */ /* 0x000fc800078e0048 */
[----:B------:R-:W-:Y:S01]  /*a300*/  IMAD.IADD R71, R69, 0x1, R8 ;  /* 0x0000000145477824 */ /* 0x000fe200078e0208 */
[C---:B------:R-:W-:Y:S01]  /*a310*/  SHF.L.U64.HI R8, R20.reuse, 0x2, R23 ;  /* 0x0000000214087819 */ /* 0x040fe20000010217 */
[----:B------:R-:W-:Y:S01]  /*a320*/  IMAD.SHL.U32 R20, R20, 0x4, RZ ;  /* 0x0000000414147824 */ /* 0x000fe200078e00ff */
[----:B------:R-:W-:-:S03]  /*a330*/  SHF.L.U64.HI R22, R17, 0x2, R22 ;  /* 0x0000000211167819 */ /* 0x000fc60000010216 */
[----:B------:R1:W-:Y:S01]  /*a340*/  STL [R1+0x34], R8 ;  /* 0x0000340801007387 */ /* 0x0003e20000100800 */
[----:B------:R-:W-:-:S03]  /*a350*/  IADD3 R136, P4, PT, R250, R142, RZ ;  /* 0x0000008efa887210 */ /* 0x000fc60007f9e0ff */
[----:B------:R1:W-:Y:S02]  /*a360*/  STL [R1+0x30], R20 ;  /* 0x0000301401007387 */ /* 0x0003e40000100800 */
[----:B-1----:R-:W-:Y:S02]  /*a370*/  IMAD.SHL.U32 R8, R17, 0x4, RZ ;  /* 0x0000000411087824 */ /* 0x002fe400078e00ff */
[----:B------:R-:W-:Y:S01]  /*a380*/  STL [R1+0x2c], R22 ;  /* 0x00002c1601007387 */ /* 0x000fe20000100800 */
[C---:B------:R-:W-:Y:S01]  /*a390*/  IMAD.SHL.U32 R17, R14.reuse, 0x4, RZ ;  /* 0x000000040e117824 */ /* 0x040fe200078e00ff */
[----:B------:R-:W-:Y:S02]  /*a3a0*/  SHF.L.U64.HI R20, R14, 0x2, R21 ;  /* 0x000000020e147819 */ /* 0x000fe40000010215 */
[----:B------:R1:W-:Y:S01]  /*a3b0*/  STL [R1+0x28], R8 ;  /* 0x0000280801007387 */ /* 0x0003e20000100800 */
[----:B------:R-:W-:Y:S02]  /*a3c0*/  LEA.HI.X.SX32 R135, R142, R74, 0x1, P4 ;  /* 0x0000004a8e877211 */ /* 0x000fe400020f0eff */
[----:B------:R-:W-:-:S02]  /*a3d0*/  IADD3 R138, P5, PT, R250, R143, RZ ;  /* 0x0000008ffa8a7210 */ /* 0x000fc40007fbe0ff */
[C---:B------:R-:W-:Y:S02]  /*a3e0*/  IADD3 R140, P0, PT, R250.reuse, R139, RZ ;  /* 0x0000008bfa8c7210 */ /* 0x040fe40007f1e0ff */
[----:B------:R-:W-:Y:S02]  /*a3f0*/  IADD3 R142, P4, PT, R250, R141, RZ ;  /* 0x0000008dfa8e7210 */ /* 0x000fe40007f9e0ff */
[C---:B-1----:R-:W-:Y:S01]  /*a400*/  SHF.L.U64.HI R8, R12.reuse, 0x2, R19 ;  /* 0x000000020c087819 */ /* 0x042fe20000010213 */
[----:B------:R-:W-:Y:S01]  /*a410*/  STL [R1+0x24], R20 ;  /* 0x0000241401007387 */ /* 0x000fe20000100800 */
[----:B------:R-:W-:Y:S01]  /*a420*/  SHF.R.S32.HI R5, RZ, 0x1f, R188 ;  /* 0x0000001fff057819 */ /* 0x000fe200000114bc */
[----:B------:R-:W-:Y:S01]  /*a430*/  IMAD.SHL.U32 R14, R12, 0x4, RZ ;  /* 0x000000040c0e7824 */ /* 0x000fe200078e00ff */
[-C--:B------:R-:W-:Y:S01]  /*a440*/  LEA.HI.X.SX32 R137, R143, R74.reuse, 0x1, P5 ;  /* 0x0000004a8f897211 */ /* 0x080fe200028f0eff */
[----:B------:R-:W-:Y:S01]  /*a450*/  STL [R1+0x20], R17 ;  /* 0x0000201101007387 */ /* 0x000fe20000100800 */
[----:B------:R-:W-:-:S02]  /*a460*/  LEA.HI.X.SX32 R139, R139, R74, 0x1, P0 ;  /* 0x0000004a8b8b7211 */ /* 0x000fc400000f0eff */
[----:B------:R-:W-:Y:S01]  /*a470*/  LEA.HI.X.SX32 R141, R141, R74, 0x1, P4 ;  /* 0x0000004a8d8d7211 */ /* 0x000fe200020f0eff */
[----:B------:R1:W-:Y:S01]  /*a480*/  STL [R1+0x1c], R8 ;  /* 0x00001c0801007387 */ /* 0x0003e20000100800 */
[----:B------:R-:W-:Y:S02]  /*a490*/  SHF.L.U64.HI R12, R10, 0x2, R18 ;  /* 0x000000020a0c7819 */ /* 0x000fe40000010212 */
[----:B------:R-:W-:Y:S01]  /*a4a0*/  LEA.HI R5, R5, R188, RZ, 0x6 ;  /* 0x000000bc05057211 */ /* 0x000fe200078f30ff */
[----:B------:R-:W-:Y:S01]  /*a4b0*/  IMAD R222, R222, 0xc, RZ ;  /* 0x0000000cdede7824 */ /* 0x000fe200078e02ff */
[----:B------:R-:W-:Y:S01]  /*a4c0*/  STL [R1+0x18], R14 ;  /* 0x0000180e01007387 */ /* 0x000fe20000100800 */
[----:B------:R-:W1:Y:S02]  /*a4d0*/  LDC R188, c[0x0][0x3a0] ;  /* 0x0000e800ffbc7b82 */ /* 0x000e640000000800 */
[----:B-1----:R-:W-:Y:S01]  /*a4e0*/  IMAD.SHL.U32 R8, R10, 0x4, RZ ;  /* 0x000000040a087824 */ /* 0x002fe200078e00ff */
[C---:B------:R-:W-:Y:S01]  /*a4f0*/  SHF.L.U64.HI R10, R9.reuse, 0x2, R16 ;  /* 0x00000002090a7819 */ /* 0x040fe20000010210 */
[----:B------:R-:W-:Y:S01]  /*a500*/  STL [R1+0x14], R12 ;  /* 0x0000140c01007387 */ /* 0x000fe20000100800 */
[----:B------:R-:W-:Y:S01]  /*a510*/  IMAD.SHL.U32 R9, R9, 0x4, RZ ;  /* 0x0000000409097824 */ /* 0x000fe200078e00ff */
[----:B------:R-:W-:-:S02]  /*a520*/  SHF.R.S32.HI R5, RZ, 0x6, R5 ;  /* 0x00000006ff057819 */ /* 0x000fc40000011405 */
[----:B------:R1:W-:Y:S01]  /*a530*/  STL [R1+0x10], R8 ;  /* 0x0000100801007387 */ /* 0x0003e20000100800 */
[----:B------:R-:W-:Y:S01]  /*a540*/  IMAD.IADD R73, R73, 0x1, R222 ;  /* 0x0000000149497824 */ /* 0x000fe200078e02de */
[----:B------:R-:W-:Y:S02]  /*a550*/  SHF.L.U64.HI R222, R221, 0x2, R6 ;  /* 0x00000002ddde7819 */ /* 0x000fe40000010206 */
[----:B------:R-:W-:Y:S01]  /*a560*/  STL [R1+0xc], R10 ;  /* 0x00000c0a01007387 */ /* 0x000fe20000100800 */
[----:B------:R-:W-:Y:S02]  /*a570*/  VIMNMX R6, PT, PT, R5, 0x2, !PT ;  /* 0x0000000205067848 */ /* 0x000fe40007fe0100 */
[C---:B-1----:R-:W-:Y:S01]  /*a580*/  SHF.L.U64.HI R8, R7.reuse, 0x2, R15 ;  /* 0x0000000207087819 */ /* 0x042fe2000001020f */
[----:B------:R-:W-:Y:S01]  /*a590*/  IMAD.SHL.U32 R7, R7, 0x4, RZ ;  /* 0x0000000407077824 */ /* 0x000fe200078e00ff */
[----:B------:R-:W-:Y:S04]  /*a5a0*/  STL [R1+0x8], R9 ;  /* 0x0000080901007387 */ /* 0x000fe80000100800 */
[----:B------:R-:W-:Y:S04]  /*a5b0*/  STL [R1+0x4], R8 ;  /* 0x0000040801007387 */ /* 0x000fe80000100800 */
[----:B------:R1:W-:Y:S02]  /*a5c0*/  STL [R1], R7 ;  /* 0x0000000701007387 */ /* 0x0003e40000100800 */
[----:B-1----:R-:W-:-:S02]  /*a5d0*/  VIADD R7, R5, 0xfffffffd ;  /* 0xfffffffd05077836 */ /* 0x002fc40000000000 */
[----:B------:R-:W-:-:S05]  /*a5e0*/  VIADD R5, R6, 0xffffffff ;  /* 0xffffffff06057836 */ /* 0x000fca0000000000 */
[----:B------:R1:W-:Y:S01]  /*a5f0*/  STL [R1+0x38], R5 ;  /* 0x0000380501007387 */ /* 0x0003e20000100800 */
[----:B------:R-:W-:Y:S01]  /*a600*/  VIADD R188, R188, 0xffffff40 ;  /* 0xffffff40bcbc7836 */ /* 0x000fe20000000000 */
[----:B------:R-:W-:Y:S01]  /*a610*/  SHF.L.U64.HI R252, R251, 0x2, R252 ;  /* 0x00000002fbfc7819 */ /* 0x000fe200000102fc */
[----:B------:R-:W-:Y:S01]  /*a620*/  IMAD.MOV.U32 R70, RZ, RZ, R68 ;  /* 0x000000ffff467224 */ /* 0x000fe200078e0044 */
[----:B------:R-:W-:Y:S01]  /*a630*/  SHF.L.U64.HI R248, R247, 0x2, R11 ;  /* 0x00000002f7f87819 */ /* 0x000fe2000001020b */
[----:B------:R-:W-:Y:S01]  /*a640*/  IMAD.MOV.U32 R69, RZ, RZ, R188 ;  /* 0x000000ffff457224 */ /* 0x000fe200078e00bc */
[----:B------:R-:W-:Y:S01]  /*a650*/  SHF.L.U64.HI R246, R245, 0x2, R246 ;  /* 0x00000002f5f67819 */ /* 0x000fe200000102f6 */
[----:B------:R-:W-:Y:S01]  /*a660*/  IMAD.MOV.U32 R4, RZ, RZ, RZ ;  /* 0x000000ffff047224 */ /* 0x000fe200078e00ff */
[----:B------:R-:W-:Y:S01]  /*a670*/  SHF.L.U64.HI R244, R243, 0x2, R244 ;  /* 0x00000002f3f47819 */ /* 0x000fe200000102f4 */
[----:B------:R-:W-:Y:S01]  /*a680*/  IMAD.MOV.U32 R68, RZ, RZ, RZ ;  /* 0x000000ffff447224 */ /* 0x000fe200078e00ff */
[----:B------:R-:W-:Y:S01]  /*a690*/  SHF.L.U64.HI R242, R241, 0x2, R242 ;  /* 0x00000002f1f27819 */ /* 0x000fe200000102f2 */
[----:B------:R-:W-:Y:S01]  /*a6a0*/  IMAD.SHL.U32 R251, R251, 0x4, RZ ;  /* 0x00000004fbfb7824 */ /* 0x000fe200078e00ff */
        /* <DEDUP_REMOVED lines=54> */
[----:B------:R-:W-:-:S02]  /*aa10*/  SHF.L.U64.HI R79, R80, 0x2, R79 ;  /* 0x00000002504f7819 */ /* 0x000fc4000001024f */
[----:B--2---:R-:W-:-:S04]  /*aa20*/  IADD3 R144, P5, PT, R250, R150, RZ ;  /* 0x00000096fa907210 */ /* 0x004fc80007fbe0ff */
[----:B------:R-:W-:Y:S02]  /*aa30*/  LEA.HI.X.SX32 R143, R150, R74, 0x1, P5 ;  /* 0x0000004a968f7211 */ /* 0x000fe400028f0eff */
[C---:B---3--:R-:W-:Y:S02]  /*aa40*/  IADD3 R146, P0, PT, R250.reuse, R152, RZ ;  /* 0x00000098fa927210 */ /* 0x048fe40007f1e0ff */
[----:B----4-:R-:W-:Y:S02]  /*aa50*/  IADD3 R148, P4, PT, R250, R154, RZ ;  /* 0x0000009afa947210 */ /* 0x010fe40007f9e0ff */
[-C--:B------:R-:W-:Y:S02]  /*aa60*/  LEA.HI.X.SX32 R145, R152, R74.reuse, 0x1, P0 ;  /* 0x0000004a98917211 */ /* 0x080fe400000f0eff */
[----:B------:R-:W-:Y:S02]  /*aa70*/  LEA.HI.X.SX32 R147, R154, R74, 0x1, P4 ;  /* 0x0000004a9a937211 */ /* 0x000fe400020f0eff */
[----:B-----5:R-:W-:-:S02]  /*aa80*/  IADD3 R150, P5, PT, R250, R156, RZ ;  /* 0x0000009cfa967210 */ /* 0x020fc40007fbe0ff */
[C---:B------:R-:W-:Y:S02]  /*aa90*/  IADD3 R152, P0, PT, R250.reuse, R151, RZ ;  /* 0x00000097fa987210 */ /* 0x040fe40007f1e0ff */
[----:B------:R-:W-:Y:S02]  /*aaa0*/  IADD3 R154, P4, PT, R250, R153, RZ ;  /* 0x00000099fa9a7210 */ /* 0x000fe40007f9e0ff */
[-C--:B------:R-:W-:Y:S02]  /*aab0*/  LEA.HI.X.SX32 R149, R156, R74.reuse, 0x1, P5 ;  /* 0x0000004a9c957211 */ /* 0x080fe400028f0eff */
[-C--:B------:R-:W-:Y:S02]  /*aac0*/  LEA.HI.X.SX32 R151, R151, R74.reuse, 0x1, P0 ;  /* 0x0000004a97977211 */ /* 0x080fe400000f0eff */
[----:B------:R-:W-:Y:S02]  /*aad0*/  LEA.HI.X.SX32 R153, R153, R74, 0x1, P4 ;  /* 0x0000004a99997211 */ /* 0x000fe400020f0eff */
[----:B------:R-:W-:-:S02]  /*aae0*/  IADD3 R156, P5, PT, R250, R155, RZ ;  /* 0x0000009bfa9c7210 */ /* 0x000fc40007fbe0ff */
[C---:B------:R-:W-:Y:S02]  /*aaf0*/  IADD3 R158, P0, PT, R250.reuse, R157, RZ ;  /* 0x0000009dfa9e7210 */ /* 0x040fe40007f1e0ff */
[C---:B------:R-:W-:Y:S02]  /*ab00*/  IADD3 R160, P4, PT, R250.reuse, R159, RZ ;  /* 0x0000009ffaa07210 */ /* 0x040fe40007f9e0ff */
        /* <DEDUP_REMOVED lines=27> */
[----:B------:R-:W-:Y:S01]  /*acc0*/  SHF.L.U64.HI R74, R250, 0x2, R74 ;  /* 0x00000002fa4a7819 */ /* 0x000fe2000001024a */
[----:B------:R-:W-:Y:S01]  /*acd0*/  IMAD.SHL.U32 R193, R193, 0x4, RZ ;  /* 0x00000004c1c17824 */ /* 0x000fe200078e00ff */
[C---:B------:R-:W-:Y:S01]  /*ace0*/  SHF.L.U64.HI R250, R249.reuse, 0x2, R13 ;  /* 0x00000002f9fa7819 */ /* 0x040fe2000001020d */
        /* <DEDUP_REMOVED lines=106> */
[----:B------:R-:W-:-:S02]  /*b390*/  IMAD.SHL.U32 R176, R176, 0x4, RZ ;  /* 0x00000004b0b07824 */ /* 0x000fc400078e00ff */
[----:B------:R-:W-:Y:S02]  /*b3a0*/  IMAD.SHL.U32 R178, R178, 0x4, RZ ;  /* 0x00000004b2b27824 */ /* 0x000fe400078e00ff */
[----:B------:R-:W-:Y:S02]  /*b3b0*/  IMAD.SHL.U32 R180, R180, 0x4, RZ ;  /* 0x00000004b4b47824 */ /* 0x000fe400078e00ff */
[----:B------:R-:W-:Y:S02]  /*b3c0*/  IMAD.SHL.U32 R182, R182, 0x4, RZ ;  /* 0x00000004b6b67824 */ /* 0x000fe400078e00ff */
[----:B------:R-:W-:Y:S02]  /*b3d0*/  IMAD.SHL.U32 R184, R184, 0x4, RZ ;  /* 0x00000004b8b87824 */ /* 0x000fe400078e00ff */
[----:B------:R-:W-:Y:S01]  /*b3e0*/  IMAD.SHL.U32 R186, R186, 0x4, RZ ;  /* 0x00000004baba7824 */ /* 0x000fe200078e00ff */
[----:B------:R-:W-:Y:S01]  /*b3f0*/  UMOV UR26, 0x1 ;  /* 0x00000001001a7882 */ /* 0x000fe20000000000 */
[----:B------:R-:W-:Y:S01]  /*b400*/  UMOV UR27, 0x2 ;  /* 0x00000002001b7882 */ /* 0x000fe20000000000 */
[----:B------:R-:W-:Y:S01]  /*b410*/  UMOV UR5, URZ ;  /* 0x000000ff00057c82 */ /* 0x000fe20008000000 */
[----:B------:R-:W-:Y:S01]  /*b420*/  UMOV UR6, URZ ;  /* 0x000000ff00067c82 */ /* 0x000fe20008000000 */
[----:B-1----:R-:W-:-:S05]  /*b430*/  UMOV UR7, URZ ;  /* 0x000000ff00077c82 */ /* 0x002fca0008000000 */
.L_x_11:
[----:B------:R-:W-:Y:S01]  /*b440*/  IMAD.U32 R4, R4, -0x80000000, RZ ;  /* 0x8000000004047824 */ /* 0x000fe200078e00ff */
[----:B------:R-:W-:-:S03]  /*b450*/  UIADD3 UR6, UPT, UPT, UR6, 0x1, URZ ;  /* 0x0000000106067890 */ /* 0x000fc6000fffe0ff */
[----:B------:R-:W1:Y:S01]  /*b460*/  SYNCS.PHASECHK.TRANS64.TRYWAIT P0, [UR8], R4 ;  /* 0x00000004ff0075a7 */ /* 0x000e620008001108 */
[----:B------:R-:W-:-:S04]  /*b470*/  UISETP.GT.AND UP1, UPT, UR6, 0x1, UPT ;  /* 0x000000010600788c */ /* 0x000fc8000bf24270 */
[----:B------:R-:W-:-:S04]  /*b480*/  USEL UR6, UR6, URZ, !UP1 ;  /* 0x000000ff06067287 */ /* 0x000fc8000c800000 */
[----:B------:R-:W-:Y:S01]  /*b490*/  ULEA UR4, UR6, UR11, 0xf ;  /* 0x0000000b06047291 */ /* 0x000fe2000f8e78ff */
[----:B-1----:R-:W-:Y:S11]  /*b4a0*/  @!P0 BRA `(.L_x_9) ;  /* 0x0000004400c88947 */ /* 0x002ff60003800000 */
.L_x_17:
[----:B------:R-:W-:-:S04]  /*b4b0*/  DEPBAR.LE SB0, 0x2 ;  /* 0x000080800000791a */ /* 0x000fc80000000000 */
[----:B------:R-:W-:Y:S01]  /*b4c0*/  LEA R188, R2, UR4, 0x8 ;  /* 0x0000000402bc7c11 */ /* 0x000fe2000f8e40ff */
[----:B------:R-:W-:Y:S01]  /*b4d0*/  BAR.SYNC.DEFER_BLOCKING 0x0 ;  /* 0x0000000000007b1d */ /* 0x000fe20000010000 */
[----:B------:R-:W-:Y:S02]  /*b4e0*/  UIADD3 UR5, UPT, UPT, UR5, 0x1, URZ ;  /* 0x0000000105057890 */ /* 0x000fe4000fffe0ff */
[----:B------:R-:W-:Y:S02]  /*b4f0*/  ULEA UR8, UR26, UR11, 0x3 ;  /* 0x0000000b1a087291 */ /* 0x000fe4000f8e18ff */
[----:B------:R-:W-:Y:S02]  /*b500*/  UISETP.GT.AND UP1, UPT, UR5, 0x2, UPT ;  /* 0x000000020500788c */ /* 0x000fe4000bf24270 */
[----:B------:R-:W-:Y:S02]  /*b510*/  UIADD3 UR8, UPT, UPT, UR8, 0x1c000, URZ ;  /* 0x0001c00008087890 */ /* 0x000fe4000fffe0ff */
[----:B------:R-:W-:Y:S01]  /*b520*/  USEL UR5, UR5, URZ, !UP1 ;  /* 0x000000ff05057287 */ /* 0x000fe2000c800000 */
[----:B------:R-:W-:Y:S01]  /*b530*/  UMOV UR4, UR7 ;  /* 0x0000000700047c82 */ /* 0x000fe20008000000 */
[----:B------:R-:W-:Y:S04]  /*b540*/  LDS.128 R4, [R188] ;  /* 0x00000000bc047984 */ /* 0x000fe80000000c00 */
        /* <DEDUP_REMOVED lines=15> */
[----:B-1----:R1:W-:Y:S01]  /*b640*/  STTM.x64 tmem[UR12+0x40], R4 ;  /* 0x00004004000079ed */ /* 0x0023e2000834000c */
[----:B------:R-:W2:Y:S02]  /*b650*/  FENCE.VIEW.ASYNC.T ;  /* 0x00000000000073c6 */ /* 0x000ea40000000200 */
[----:B--2---:R-:W-:Y:S06]  /*b660*/  BAR.SYNC.DEFER_BLOCKING 0x0 ;  /* 0x0000000000007b1d */ /* 0x004fec0000010000 */
[----:B------:R-:W-:Y:S05]  /*b670*/  @P3 BRA `(.L_x_10) ;  /* 0x0000000000dc3947 */ /* 0x000fea0003800000 */
[----:B------:R-:W-:Y:S01]  /*b680*/  ULEA UR9, UR5, UR11, 0xe ;  /* 0x0000000b05097291 */ /* 0x000fe2000f8e70ff */
[----:B------:R-:W-:Y:S01]  /*b690*/  UMOV UR7, URZ ;  /* 0x000000ff00077c82 */ /* 0x000fe20008000000 */
[----:B------:R-:W-:Y:S02]  /*b6a0*/  UIADD3 UR30, UPT, UPT, UR10, 0x48, URZ ;  /* 0x000000480a1e7890 */ /* 0x000fe4000fffe0ff */
[----:B------:R-:W-:Y:S02]  /*b6b0*/  UIADD3 UR9, UPT, UPT, UR9, 0x10000, URZ ;  /* 0x0001000009097890 */ /* 0x000fe4000fffe0ff */
[----:B------:R-:W-:Y:S02]  /*b6c0*/  UIADD3 UR31, UPT, UPT, UR10, 0x50, URZ ;  /* 0x000000500a1f7890 */ /* 0x000fe4000fffe0ff */
[----:B------:R-:W-:Y:S02]  /*b6d0*/  USHF.R.U32.HI UR9, URZ, 0x4, UR9 ;  /* 0x00000004ff097899 */ /* 0x000fe40008011609 */
[----:B------:R-:W-:-:S02]  /*b6e0*/  UIADD3 UR46, UPT, UPT, UR10, 0x58, URZ ;  /* 0x000000580a2e7890 */ /* 0x000fc4000fffe0ff */
[----:B------:R-:W-:Y:S02]  /*b6f0*/  USGXT.U32 UR18, UR9, 0xe ;  /* 0x0000000e0912789a */ /* 0x000fe40008000000 */
[----:B------:R-:W-:Y:S02]  /*b700*/  UIADD3 UR47, UPT, UPT, UR10, 0x60, URZ ;  /* 0x000000600a2f7890 */ /* 0x000fe4000fffe0ff */
[----:B------:R-:W-:Y:S02]  /*b710*/  UIADD3 UR20, UP1, UPT, UR18, 0x2, URZ ;  /* 0x0000000212147890 */ /* 0x000fe4000ff3e0ff */
[----:B------:R-:W-:Y:S02]  /*b720*/  UIADD3 UR48, UPT, UPT, UR10, 0x68, URZ ;  /* 0x000000680a307890 */ /* 0x000fe4000fffe0ff */
[----:B------:R-:W-:Y:S02]  /*b730*/  UIADD3.X UR21, UPT, UPT, UR7, 0x40004040, URZ, UP1, !UPT ;  /* 0x4000404007157890 */ /* 0x000fe40008ffe4ff */
[----:B------:R-:W-:-:S02]  /*b740*/  UIADD3 UR38, UP1, UPT, UR20, 0x2, URZ ;  /* 0x0000000214267890 */ /* 0x000fc4000ff3e0ff */
[----:B------:R-:W-:Y:S02]  /*b750*/  UIADD3 UR40, UP2, UPT, UR20, 0x4, URZ ;  /* 0x0000000414287890 */ /* 0x000fe4000ff5e0ff */
[----:B------:R-:W-:Y:S02]  /*b760*/  UIADD3 UR42, UP3, UPT, UR20, 0x1fe, URZ ;  /* 0x000001fe142a7890 */ /* 0x000fe4000ff7e0ff */
[----:B------:R-:W-:Y:S02]  /*b770*/  UIADD3 UR44, UP4, UPT, UR20, 0x200, URZ ;  /* 0x00000200142c7890 */ /* 0x000fe4000ff9e0ff */
[----:B------:R-:W-:Y:S02]  /*b780*/  UIADD3 UR22, UP5, UPT, UR20, 0x202, URZ ;  /* 0x0000020214167890 */ /* 0x000fe4000ffbe0ff */
[----:B------:R-:W-:Y:S02]  /*b790*/  UIADD3.X UR39, UPT, UPT, UR21, URZ, URZ, UP1, !UPT ;  /* 0x000000ff15277290 */ /* 0x000fe40008ffe4ff */
[----:B------:R-:W-:-:S02]  /*b7a0*/  UIADD3 UR24, UP6, UPT, UR20, 0x204, URZ ;  /* 0x0000020414187890 */ /* 0x000fc4000ffde0ff */
[----:B------:R-:W-:Y:S02]  /*b7b0*/  UIADD3.X UR41, UPT, UPT, UR21, URZ, URZ, UP2, !UPT ;  /* 0x000000ff15297290 */ /* 0x000fe400097fe4ff */
[----:B------:R-:W-:Y:S02]  /*b7c0*/  UIADD3.X UR43, UPT, UPT, UR21, URZ, URZ, UP3, !UPT ;  /* 0x000000ff152b7290 */ /* 0x000fe40009ffe4ff */
[----:B------:R-:W-:Y:S02]  /*b7d0*/  UIADD3.X UR45, UPT, UPT, UR21, URZ, URZ, UP4, !UPT ;  /* 0x000000ff152d7290 */ /* 0x000fe4000a7fe4ff */
[----:B------:R-:W-:Y:S02]  /*b7e0*/  UIADD3 UR49, UPT, UPT, UR10, 0x70, URZ ;  /* 0x000000700a317890 */ /* 0x000fe4000fffe0ff */
[----:B------:R-:W-:Y:S01]  /*b7f0*/  UIADD3.X UR23, UPT, UPT, UR21, URZ, URZ, UP5, !UPT ;  /* 0x000000ff15177290 */ /* 0x000fe2000affe4ff */
[----:B------:R-:W-:Y:S01]  /*b800*/  UMOV UR14, 0x0 ;  /* 0x00000000000e7882 */ /* 0x000fe20000000000 */
[----:B------:R-:W-:Y:S01]  /*b810*/  UMOV UR15, 0x8100910 ;  /* 0x08100910000f7882 */ /* 0x000fe20000000000 */
[----:B------:R-:W-:Y:S01]  /*b820*/  UIADD3 UR54, UPT, UPT, UR10, 0x78, URZ ;  /* 0x000000780a367890 */ /* 0x000fe2000fffe0ff */
[----:B------:R-:W-:Y:S01]  /*b830*/  UMOV UR19, 0x40004040 ;  /* 0x4000404000137882 */ /* 0x000fe20000000000 */
[----:B------:R-:W-:Y:S01]  /*b840*/  UIADD3.X UR25, UPT, UPT, UR21, URZ, URZ, UP6, !UPT ;  /* 0x000000ff15197290 */ /* 0x000fe2000b7fe4ff */
[----:B------:R2:W-:Y:S01]  /*b850*/  UTCHMMA tmem[UR13], gdesc[UR18], tmem[UR10], tmem[UR14], idesc[UR15], UPT ;  /* 0x00ff0e120d0079ea */ /* 0x0005e2000b80000a */
[----:B------:R-:W-:Y:S01]  /*b860*/  UMOV UR16, 0x0 ;  /* 0x0000000000107882 */ /* 0x000fe20000000000 */
[----:B------:R-:W-:Y:S01]  /*b870*/  UMOV UR17, 0x8100910 ;  /* 0x0810091000117882 */ /* 0x000fe20000000000 */
[----:B------:R-:W-:Y:S01]  /*b880*/  UMOV UR32, 0x0 ;  /* 0x0000000000207882 */ /* 0x000fe20000000000 */
[----:B------:R-:W-:Y:S01]  /*b890*/  UMOV UR33, 0x8100910 ;  /* 0x0810091000217882 */ /* 0x000fe20000000000 */
        /* <DEDUP_REMOVED lines=11> */
[----:B------:R-:W-:Y:S01]  /*b950*/  UMOV UR9, URZ ;  /* 0x000000ff00097c82 */ /* 0x000fe20008000000 */
[----:B------:R2:W-:Y:S01]  /*b960*/  UTCHMMA tmem[UR47], gdesc[UR42], tmem[UR10], tmem[UR36], idesc[UR37], UPT ;  /* 0x00ff242a2f0079ea */ /* 0x0005e2000b80000a */
[----:B------:R-:W-:Y:S01]  /*b970*/  UMOV UR56, 0x0 ;  /* 0x0000000000387882 */ /* 0x000fe20000000000 */
[----:B------:R-:W-:Y:S01]  /*b980*/  UMOV UR57, 0x8100910 ;  /* 0x0810091000397882 */ /* 0x000fe20000000000 */
[----:B------:R2:W-:Y:S01]  /*b990*/  UTCHMMA tmem[UR48], gdesc[UR44], tmem[UR10], tmem[UR50], idesc[UR51], UPT ;  /* 0x00ff322c300079ea */ /* 0x0005e2000b80000a */
[----:B------:R-:W-:Y:S01]  /*b9a0*/  UMOV UR7, UR8 ;  /* 0x0000000800077c82 */ /* 0x000fe20008000000 */
[----:B------:R2:W-:Y:S01]  /*b9b0*/  UTCHMMA tmem[UR49], gdesc[UR22], tmem[UR10], tmem[UR52], idesc[UR53], UPT ;  /* 0x00ff3416310079ea */ /* 0x0005e2000b80000a */
[----:B------:R2:W-:Y:S01]  /*b9c0*/  UTCHMMA tmem[UR54], gdesc[UR24], tmem[UR10], tmem[UR56], idesc[UR57], UPT ;  /* 0x00ff3818360079ea */ /* 0x0005e2000b80000a */
[----:B------:R2:W-:Y:S01]  /*b9d0*/  UTCBAR [UR7], URZ ;  /* 0x000000ff070073e9 */ /* 0x0005e200080000ff */
[----:B------:R-:W-:Y:S01]  /*b9e0*/  NOP ;  /* 0x0000000000007918 */ /* 0x000fe20000000000 */
.L_x_10:
[----:B-1----:R-:W3:Y:S01]  /*b9f0*/  LDL R6, [R1+0x4c] ;  /* 0x00004c0001067983 */ /* 0x002ee20000100800 */
[----:B------:R-:W1:Y:S01]  /*ba00*/  LDC R5, c[0x0][0x3a0] ;  /* 0x0000e800ff057b82 */ /* 0x000e620000000800 */
[C---:B------:R-:W-:Y:S02]  /*ba10*/  ISETP.GT.AND P4, PT, R69.reuse, RZ, PT ;  /* 0x000000ff4500720c */ /* 0x040fe40003f84270 */
[----:B------:R-:W-:-:S05]  /*ba20*/  ISETP.GT.AND P6, PT, R69, 0x2, PT ;  /* 0x000000024500780c */ /* 0x000fca0003fc4270 */
[----:B------:R-:W-:Y:S06]  /*ba30*/  BAR.SYNC.DEFER_BLOCKING 0x0 ;  /* 0x0000000000007b1d */ /* 0x000fec0000010000 */
[----:B------:R-:W4:Y:S01]  /*ba40*/  S2R R10, SR_TID.X ;  /* 0x00000000000a7919 */ /* 0x000f220000002100 */
[----:B------:R-:W5:Y:S04]  /*ba50*/  LDL R13, [R1+0x18] ;  /* 0x00001800010d7983 */ /* 0x000f680000100800 */
[----:B--2---:R-:W2:Y:S01]  /*ba60*/  LDL R14, [R1+0x20] ;  /* 0x00002000010e7983 */ /* 0x004ea20000100800 */
[----:B-1----:R-:W-:-:S03]  /*ba70*/  VIADD R5, R5, 0x3f ;  /* 0x0000003f05057836 */ /* 0x002fc60000000000 */
[----:B------:R-:W2:Y:S02]  /*ba80*/  LDL R15, [R1] ;  /* 0x00000000010f7983 */ /* 0x000ea40000100800 */
[----:B------:R-:W-:Y:S02]  /*ba90*/  SHF.R.S32.HI R4, RZ, 0x1f, R5 ;  /* 0x0000001fff047819 */ /* 0x000fe40000011405 */
[----:B------:R-:W2:Y:S02]  /*baa0*/  LDL R12, [R1+0x4] ;  /* 0x00000400010c7983 */ /* 0x000ea40000100800 */
[----:B------:R-:W-:Y:S01]  /*bab0*/  LEA.HI R4, R4, R5, RZ, 0x6 ;  /* 0x0000000504047211 */ /* 0x000fe200078f30ff */
[----:B------:R-:W-:Y:S01]  /*bac0*/  UIADD3 UR27, UPT, UPT, UR27, 0x1, URZ ;  /* 0x000000011b1b7890 */ /* 0x000fe2000fffe0ff */
[----:B------:R-:W2:Y:S02]  /*bad0*/  LDL R16, [R1+0x24] ;  /* 0x0000240001107983 */ /* 0x000ea40000100800 */
[----:B------:R-:W-:-:S02]  /*bae0*/  SHF.R.S32.HI R4, RZ, 0x6, R4 ;  /* 0x00000006ff047819 */ /* 0x000fc40000011404 */
[----:B------:R-:W2:Y:S03]  /*baf0*/  LDL R19, [R1+0x10] ;  /* 0x0000100001137983 */ /* 0x000ea60000100800 */
[----:B------:R-:W-:Y:S01]  /*bb00*/  VIADD R4, R4, 0xfffffffd ;  /* 0xfffffffd04047836 */ /* 0x000fe20000000000 */
[----:B------:R-:W2:Y:S04]  /*bb10*/  LDL R18, [R1+0x14] ;  /* 0x0000140001127983 */ /* 0x000ea80000100800 */
[----:B------:R-:W-:Y:S01]  /*bb20*/  ISETP.GE.AND P0, PT, R68, R4, PT ;  /* 0x000000044400720c */ /* 0x000fe20003f06270 */
[----:B------:R-:W2:Y:S01]  /*bb30*/  LDL R17, [R1+0x34] ;  /* 0x0000340001117983 */ /* 0x000ea20000100800 */
[----:B------:R-:W-:-:S02]  /*bb40*/  SEL R4, RZ, 0x4, !P4 ;  /* 0x00000004ff047807 */ /* 0x000fc40006000000 */
[----:B------:R-:W-:Y:S02]  /*bb50*/  ISETP.GT.AND P4, PT, R69, 0x1, PT ;  /* 0x000000014500780c */ /* 0x000fe40003f84270 */
[----:B------:R-:W-:Y:S02]  /*bb60*/  SEL R4, R4, RZ, !P0 ;  /* 0x000000ff04047207 */ /* 0x000fe40004000000 */
[----:B------:R-:W-:Y:S02]  /*bb70*/  SEL R5, RZ, 0x4, !P4 ;  /* 0x00000004ff057807 */ /* 0x000fe40006000000 */
[----:B------:R-:W-:Y:S02]  /*bb80*/  ISETP.NE.U32.AND P5, PT, R4, RZ, PT ;  /* 0x000000ff0400720c */ /* 0x000fe40003fa5070 */
[----:B---3--:R-:W-:Y:S02]  /*bb90*/  IADD3 R4, P4, PT, R70, R6, RZ ;  /* 0x0000000646047210 */ /* 0x008fe40007f9e0ff */
[----:B------:R-:W-:-:S03]  /*bba0*/  SEL R6, R5, RZ, !P0 ;  /* 0x000000ff05067207 */ /* 0x000fc60004000000 */
[----:B------:R-:W-:Y:S01]  /*bbb0*/  IMAD.X R5, R71, 0x1, R74, P4 ;  /* 0x0000000147057824 */ /* 0x000fe200020e064a */
[----:B------:R-:W-:Y:S02]  /*bbc0*/  ISETP.NE.U32.AND P4, PT, R6, RZ, PT ;  /* 0x000000ff0600720c */ /* 0x000fe40003f85070 */
[----:B------:R-:W-:-:S03]  /*bbd0*/  SEL R6, RZ, 0x4, !P6 ;  /* 0x00000004ff067807 */ /* 0x000fc60007000000 */
[----:B------:R-:W-:Y:S01]  /*bbe0*/  @!PT LDS RZ, [RZ] ;  /* 0x00000000fffff984 */ /* 0x000fe20000000800 */
[----:B------:R-:W-:Y:S01]  /*bbf0*/  @!PT LDS RZ, [RZ] ;  /* 0x00000000fffff984 */ /* 0x000fe20000000800 */
[----:B------:R-:W-:Y:S01]  /*bc00*/  @!PT LDS RZ, [RZ] ;  /* 0x00000000fffff984 */ /* 0x000fe20000000800 */
[----:B------:R1:W-:Y:S01]  /*bc10*/  LDGSTS.E [R188], desc[UR28][R4.64], P5 ;  /* 0x0000000004bc7fae */ /* 0x0003e2000a9a101c */
[----:B------:R-:W-:Y:S02]  /*bc20*/  SEL R6, R6, RZ, !P0 ;  /* 0x000000ff06067207 */ /* 0x000fe40004000000 */
[----:B------:R-:W-:Y:S02]  /*bc30*/  ISETP.GT.AND P6, PT, R69, 0x3, PT ;  /* 0x000000034500780c */ /* 0x000fe40003fc4270 */
[----:B-1----:R-:W-:-:S05]  /*bc40*/  IADD3 R4, P5, PT, R70, R186, RZ ;  /* 0x000000ba46047210 */ /* 0x002fca0007fbe0ff */
[----:B------:R-:W-:Y:S01]  /*bc50*/  IMAD.X R5, R71, 0x1, R185, P5 ;  /* 0x0000000147057824 */ /* 0x000fe200028e06b9 */
[----:B------:R-:W-:Y:S02]  /*bc60*/  ISETP.NE.U32.AND P5, PT, R6, RZ, PT ;  /* 0x000000ff0600720c */ /* 0x000fe40003fa5070 */
[----:B------:R-:W-:Y:S02]  /*bc70*/  SEL R6, RZ, 0x4, !P6 ;  /* 0x00000004ff067807 */ /* 0x000fe40007000000 */
[----:B------:R1:W-:Y:S02]  /*bc80*/  LDGSTS.E [R188+0x4], desc[UR28][R4.64], P4 ;  /* 0x0000400004bc7fae */ /* 0x0003e4000a1a101c */
        /* <DEDUP_REMOVED lines=384> */
[----:B------:R1:W-:Y:S01]  /*d490*/  LDGSTS.E [R188+0xe0], desc[UR28][R4.64], P5 ;  /* 0x000e000004bc7fae */ /* 0x0003e2000a9a101c */
[----:B------:R-:W-:Y:S02]  /*d4a0*/  ISETP.GT.AND P6, PT, R69, 0x3b, PT ;  /* 0x0000003b4500780c */ /* 0x000fe40003fc4270 */
[----:B------:R-:W-:Y:S02]  /*d4b0*/  SEL R6, R6, RZ, !P0 ;  /* 0x000000ff06067207 */ /* 0x000fe40004000000 */
[----:B-1----:R-:W-:-:S05]  /*d4c0*/  IADD3 R4, P5, PT, R70, R189, RZ ;  /* 0x000000bd46047210 */ /* 0x002fca0007fbe0ff */
[----:B------:R-:W-:Y:S01]  /*d4d0*/  IMAD.X R5, R71, 0x1, R190, P5 ;  /* 0x0000000147057824 */ /* 0x000fe200028e06be */
[----:B------:R-:W-:Y:S02]  /*d4e0*/  ISETP.NE.U32.AND P5, PT, R6, RZ, PT ;  /* 0x000000ff0600720c */ /* 0x000fe40003fa5070 */
[----:B------:R-:W-:Y:S02]  /*d4f0*/  SEL R6, RZ, 0x4, !P6 ;  /* 0x00000004ff067807 */ /* 0x000fe40007000000 */
[----:B------:R1:W-:Y:S01]  /*d500*/  LDGSTS.E [R188+0xe4], desc[UR28][R4.64], P4 ;  /* 0x000e400004bc7fae */ /* 0x0003e2000a1a101c */
[----:B------:R-:W-:Y:S02]  /*d510*/  ISETP.GT.AND P4, PT, R69, 0x3c, PT ;  /* 0x0000003c4500780c */ /* 0x000fe40003f84270 */
[----:B------:R-:W-:Y:S02]  /*d520*/  SEL R6, R6, RZ, !P0 ;  /* 0x000000ff06067207 */ /* 0x000fe40004000000 */
[----:B------:R-:W-:-:S02]  /*d530*/  SEL R7, RZ, 0x4, !P4 ;  /* 0x00000004ff077807 */ /* 0x000fc40006000000 */
[----:B-1----:R-:W-:-:S05]  /*d540*/  IADD3 R4, P6, PT, R70, R191, RZ ;  /* 0x000000bf46047210 */ /* 0x002fca0007fde0ff */
[----:B------:R-:W-:Y:S01]  /*d550*/  IMAD.X R5, R71, 0x1, R192, P6 ;  /* 0x0000000147057824 */ /* 0x000fe200030e06c0 */
[----:B------:R-:W-:Y:S02]  /*d560*/  ISETP.NE.U32.AND P6, PT, R6, RZ, PT ;  /* 0x000000ff0600720c */ /* 0x000fe40003fc5070 */
[----:B------:R-:W-:Y:S02]  /*d570*/  IADD3 R6, P4, PT, R70, R193, RZ ;  /* 0x000000c146067210 */ /* 0x000fe40007f9e0ff */
[----:B------:R-:W-:Y:S01]  /*d580*/  SEL R8, R7, RZ, !P0 ;  /* 0x000000ff07087207 */ /* 0x000fe20004000000 */
[----:B------:R1:W-:Y:S02]  /*d590*/  LDGSTS.E [R188+0xe8], desc[UR28][R4.64], P5 ;  /* 0x000e800004bc7fae */ /* 0x0003e4000a9a101c */
[----:B------:R-:W-:Y:S01]  /*d5a0*/  IMAD.X R7, R71, 0x1, R194, P4 ;  /* 0x0000000147077824 */ /* 0x000fe200020e06c2 */
[----:B------:R-:W-:-:S05]  /*d5b0*/  ISETP.NE.U32.AND P4, PT, R8, RZ, PT ;  /* 0x000000ff0800720c */ /* 0x000fca0003f85070 */
[----:B------:R3:W-:Y:S01]  /*d5c0*/  LDGSTS.E [R188+0xec], desc[UR28][R6.64], P6 ;  /* 0x000ec00006bc7fae */ /* 0x0007e2000b1a101c */
[----:B-1----:R-:W-:Y:S02]  /*d5d0*/  IADD3 R4, P5, PT, R70, R195, RZ ;  /* 0x000000c346047210 */ /* 0x002fe40007fbe0ff */
[----:B------:R-:W-:-:S03]  /*d5e0*/  ISETP.GT.AND P6, PT, R69, 0x3d, PT ;  /* 0x0000003d4500780c */ /* 0x000fc60003fc4270 */
[----:B------:R-:W-:Y:S01]  /*d5f0*/  IMAD.X R5, R71, 0x1, R196, P5 ;  /* 0x0000000147057824 */ /* 0x000fe200028e06c4 */
[----:B------:R-:W-:-:S04]  /*d600*/  SEL R8, RZ, 0x4, !P6 ;  /* 0x00000004ff087807 */ /* 0x000fc80007000000 */
[----:B------:R1:W-:Y:S01]  /*d610*/  LDGSTS.E [R188+0xf0], desc[UR28][R4.64], P4 ;  /* 0x000f000004bc7fae */ /* 0x0003e2000a1a101c */
[C---:B------:R-:W-:Y:S02]  /*d620*/  ISETP.GT.AND P4, PT, R69.reuse, 0x3e, PT ;  /* 0x0000003e4500780c */ /* 0x040fe40003f84270 */
[----:B------:R-:W-:Y:S02]  /*d630*/  SEL R8, R8, RZ, !P0 ;  /* 0x000000ff08087207 */ /* 0x000fe40004000000 */
[----:B------:R-:W-:Y:S02]  /*d640*/  SEL R9, RZ, 0x4, !P4 ;  /* 0x00000004ff097807 */ /* 0x000fe40006000000 */
[----:B------:R-:W-:Y:S02]  /*d650*/  ISETP.GT.AND P4, PT, R69, 0x3f, PT ;  /* 0x0000003f4500780c */ /* 0x000fe40003f84270 */
[----:B----4-:R-:W-:Y:S02]  /*d660*/  LOP3.LUT R10, R10, 0x3f, RZ, 0xc0, !PT ;  /* 0x0000003f0a0a7812 */ /* 0x010fe400078ec0ff */
[----:B------:R-:W-:-:S02]  /*d670*/  ISETP.NE.U32.AND P6, PT, R8, RZ, PT ;  /* 0x000000ff0800720c */ /* 0x000fc40003fc5070 */
[----:B------:R-:W-:Y:S02]  /*d680*/  SEL R8, RZ, 0x4, !P4 ;  /* 0x00000004ff087807 */ /* 0x000fe40006000000 */
[----:B------:R-:W-:Y:S02]  /*d690*/  ISETP.GE.AND P4, PT, R10, R69, PT ;  /* 0x000000450a00720c */ /* 0x000fe40003f86270 */
[----:B------:R-:W4:Y:S01]  /*d6a0*/  LDL R10, [R1+0x1c] ;  /* 0x00001c00010a7983 */ /* 0x000f220000100800 */
[----:B---3--:R-:W-:Y:S02]  /*d6b0*/  IADD3 R6, P5, PT, R70, R197, RZ ;  /* 0x000000c546067210 */ /* 0x008fe40007fbe0ff */
[----:B------:R-:W-:-:S03]  /*d6c0*/  SEL R9, R9, RZ, !P0 ;  /* 0x000000ff09097207 */ /* 0x000fc60004000000 */
[C---:B------:R-:W-:Y:S01]  /*d6d0*/  IMAD.X R7, R71.reuse, 0x1, R198, P5 ;  /* 0x0000000147077824 */ /* 0x040fe200028e06c6 */
[----:B-1----:R-:W-:Y:S01]  /*d6e0*/  IADD3 R4, P5, PT, R70, R199, RZ ;  /* 0x000000c746047210 */ /* 0x002fe20007fbe0ff */
[----:B------:R-:W-:Y:S01]  /*d6f0*/  UISETP.GT.AND UP1, UPT, UR27, 0x2, UPT ;  /* 0x000000021b00788c */ /* 0x000fe2000bf24270 */
[----:B------:R-:W-:Y:S02]  /*d700*/  SEL R8, R8, RZ, !P0 ;  /* 0x000000ff08087207 */ /* 0x000fe40004000000 */
[----:B------:R1:W-:Y:S01]  /*d710*/  LDGSTS.E [R188+0xf4], desc[UR28][R6.64], P6 ;  /* 0x000f400006bc7fae */ /* 0x0003e2000b1a101c */
[----:B------:R-:W-:Y:S01]  /*d720*/  IMAD.X R5, R71, 0x1, R200, P5 ;  /* 0x0000000147057824 */ /* 0x000fe200028e06c8 */
[----:B------:R-:W-:Y:S02]  /*d730*/  ISETP.NE.U32.AND P5, PT, R9, RZ, PT ;  /* 0x000000ff0900720c */ /* 0x000fe40003fa5070 */
[----:B------:R-:W-:Y:S01]  /*d740*/  SEL R9, RZ, 0x4, P4 ;  /* 0x00000004ff097807 */ /* 0x000fe20002000000 */
[----:B------:R-:W-:Y:S01]  /*d750*/  USEL UR27, UR27, URZ, !UP1 ;  /* 0x000000ff1b1b7287 */ /* 0x000fe2000c800000 */
[----:B------:R-:W-:-:S02]  /*d760*/  ISETP.NE.U32.AND P4, PT, R8, RZ, PT ;  /* 0x000000ff0800720c */ /* 0x000fc40003f85070 */
[----:B------:R-:W-:Y:S01]  /*d770*/  SEL R9, R9, RZ, !P0 ;  /* 0x000000ff09097207 */ /* 0x000fe20004000000 */
[----:B------:R-:W-:-:S03]  /*d780*/  ULEA UR7, UR27, UR11, 0xe ;  /* 0x0000000b1b077291 */ /* 0x000fc6000f8e70ff */
[----:B------:R-:W-:Y:S02]  /*d790*/  ISETP.NE.U32.AND P0, PT, R9, RZ, PT ;  /* 0x000000ff0900720c */ /* 0x000fe40003f05070 */
[----:B-1----:R-:W-:Y:S01]  /*d7a0*/  IADD3 R6, P6, PT, R70, R201, RZ ;  /* 0x000000c946067210 */ /* 0x002fe20007fde0ff */
[----:B------:R1:W-:Y:S01]  /*d7b0*/  LDGSTS.E [R188+0xf8], desc[UR28][R4.64], P5 ;  /* 0x000f800004bc7fae */ /* 0x0003e2000a9a101c */
[----:B------:R-:W-:Y:S01]  /*d7c0*/  IADD3 R8, P5, PT, R72, R203, RZ ;  /* 0x000000cb48087210 */ /* 0x000fe20007fbe0ff */
[----:B------:R-:W-:Y:S02]  /*d7d0*/  VIADD R11, R3, UR7 ;  /* 0x00000007030b7c36 */ /* 0x000fe40008000000 */
[----:B------:R-:W-:Y:S02]  /*d7e0*/  IMAD.X R7, R71, 0x1, R202, P6 ;  /* 0x0000000147077824 */ /* 0x000fe400030e06ca */
[----:B------:R-:W-:-:S03]  /*d7f0*/  IMAD.X R9, R73, 0x1, R204, P5 ;  /* 0x0000000149097824 */ /* 0x000fc600028e06cc */
[----:B------:R3:W-:Y:S01]  /*d800*/  LDGSTS.E [R188+0xfc], desc[UR28][R6.64], P4 ;  /* 0x000fc00006bc7fae */ /* 0x0007e2000a1a101c */
[----:B-1----:R-:W-:-:S03]  /*d810*/  IADD3 R4, P6, PT, R72, R211, RZ ;  /* 0x000000d348047210 */ /* 0x002fc60007fde0ff */
[----:B------:R-:W0:Y:S02]  /*d820*/  LDGDEPBAR ;  /* 0x00000000000079af */ /* 0x000e240000000000 */
[----:B------:R-:W-:Y:S02]  /*d830*/  IMAD.X R5, R73, 0x1, R212, P6 ;  /* 0x0000000149057824 */ /* 0x000fe400030e06d4 */
[----:B------:R1:W-:Y:S01]  /*d840*/  LDGSTS.E [R11+0x10000], desc[UR28][R8.64], P0 ;  /* 0x10000000080b7fae */ /* 0x0003e200081a101c */
[----:B---3--:R-:W-:-:S03]  /*d850*/  IADD3 R6, P4, PT, R72, R219, RZ ;  /* 0x000000db48067210 */ /* 0x008fc60007f9e0ff */
[----:B------:R3:W-:Y:S02]  /*d860*/  LDGSTS.E [R11+0x10400], desc[UR28][R4.64], P0 ;  /* 0x10400000040b7fae */ /* 0x0007e400081a101c */
[----:B------:R-:W-:Y:S01]  /*d870*/  IMAD.X R7, R73, 0x1, R220, P4 ;  /* 0x0000000149077824 */ /* 0x000fe200020e06dc */
[----:B-1----:R-:W-:-:S04]  /*d880*/  IADD3 R8, P5, PT, R72, R227, RZ ;  /* 0x000000e348087210 */ /* 0x002fc80007fbe0ff */
[----:B------:R1:W-:Y:S01]  /*d890*/  LDGSTS.E [R11+0x10800], desc[UR28][R6.64], P0 ;  /* 0x10800000060b7fae */ /* 0x0003e200081a101c */
[----:B---3--:R-:W-:Y:S01]  /*d8a0*/  IADD3 R4, P4, PT, R72, R235, RZ ;  /* 0x000000eb48047210 */ /* 0x008fe20007f9e0ff */
[----:B------:R-:W-:-:S04]  /*d8b0*/  IMAD.X R9, R73, 0x1, R228, P5 ;  /* 0x0000000149097824 */ /* 0x000fc800028e06e4 */
[----:B------:R-:W-:Y:S01]  /*d8c0*/  IMAD.X R5, R73, 0x1, R236, P4 ;  /* 0x0000000149057824 */ /* 0x000fe200020e06ec */
[----:B------:R3:W-:Y:S01]  /*d8d0*/  LDGSTS.E [R11+0x10c00], desc[UR28][R8.64], P0 ;  /* 0x10c00000080b7fae */ /* 0x0007e200081a101c */
[----:B-1----:R-:W-:-:S03]  /*d8e0*/  IADD3 R6, P5, PT, R72, R243, RZ ;  /* 0x000000f348067210 */ /* 0x002fc60007fbe0ff */
[----:B------:R5:W-:Y:S02]  /*d8f0*/  LDGSTS.E [R11+0x11000], desc[UR28][R4.64], P0 ;  /* 0x11000000040b7fae */ /* 0x000be400081a101c */
[----:B------:R-:W-:Y:S01]  /*d900*/  IMAD.X R7, R73, 0x1, R244, P5 ;  /* 0x0000000149077824 */ /* 0x000fe200028e06f4 */
[----:B---3--:R-:W-:-:S04]  /*d910*/  IADD3 R8, P4, PT, R72, R251, RZ ;  /* 0x000000fb48087210 */ /* 0x008fc80007f9e0ff */
[----:B------:R1:W-:Y:S01]  /*d920*/  LDGSTS.E [R11+0x11400], desc[UR28][R6.64], P0 ;  /* 0x11400000060b7fae */ /* 0x0003e200081a101c */
[----:B-----5:R-:W-:Y:S01]  /*d930*/  IADD3 R4, P5, PT, R72, R13, RZ ;  /* 0x0000000d48047210 */ /* 0x020fe20007fbe0ff */
[----:B------:R-:W-:-:S05]  /*d940*/  IMAD.X R9, R73, 0x1, R252, P4 ;  /* 0x0000000149097824 */ /* 0x000fca00020e06fc */
[----:B------:R3:W-:Y:S01]  /*d950*/  LDGSTS.E [R11+0x11800], desc[UR28][R8.64], P0 ;  /* 0x11800000080b7fae */ /* 0x0007e200081a101c */
[----:B-1----:R-:W-:-:S05]  /*d960*/  IADD3 R6, P4, PT, R72, R205, RZ ;  /* 0x000000cd48067210 */ /* 0x002fca0007f9e0ff */
[C---:B------:R-:W-:Y:S02]  /*d970*/  IMAD.X R7, R73.reuse, 0x1, R206, P4 ;  /* 0x0000000149077824 */ /* 0x040fe400020e06ce */
[----:B----4-:R-:W-:Y:S01]  /*d980*/  IMAD.X R5, R73, 0x1, R10, P5 ;  /* 0x0000000149057824 */ /* 0x010fe200028e060a */
[----:B------:R-:W-:Y:S02]  /*d990*/  LOP3.LUT R10, R3, 0x20, RZ, 0x3c, !PT ;  /* 0x00000020030a7812 */ /* 0x000fe400078e3cff */
[----:B---3--:R-:W-:Y:S02]  /*d9a0*/  IADD3 R8, P5, PT, R72, R213, RZ ;  /* 0x000000d548087210 */ /* 0x008fe40007fbe0ff */
[----:B------:R1:W-:Y:S01]  /*d9b0*/  LDGSTS.E [R11+0x11c00], desc[UR28][R4.64], P0 ;  /* 0x11c00000040b7fae */ /* 0x0003e200081a101c */
[----:B------:R-:W-:Y:S02]  /*d9c0*/  VIADD R13, R10, UR7 ;  /* 0x000000070a0d7c36 */ /* 0x000fe40008000000 */
[----:B------:R-:W-:Y:S01]  /*d9d0*/  IMAD.X R9, R73, 0x1, R214, P5 ;  /* 0x0000000149097824 */ /* 0x000fe200028e06d6 */
[----:B------:R-:W3:Y:S04]  /*d9e0*/  LDL R10, [R1+0x8] ;  /* 0x00000800010a7983 */ /* 0x000ee80000100800 */
[----:B------:R4:W-:Y:S01]  /*d9f0*/  LDGSTS.E [R13+0x10100], desc[UR28][R6.64], P0 ;  /* 0x10100000060d7fae */ /* 0x0009e200081a101c */
[----:B-1----:R-:W-:-:S03]  /*da00*/  IADD3 R4, P4, PT, R72, R221, RZ ;  /* 0x000000dd48047210 */ /* 0x002fc60007f9e0ff */
[----:B------:R1:W-:Y:S02]  /*da10*/  LDGSTS.E [R13+0x10500], desc[UR28][R8.64], P0 ;  /* 0x10500000080d7fae */ /* 0x0003e400081a101c */
[----:B------:R-:W-:Y:S01]  /*da20*/  IMAD.X R5, R73, 0x1, R222, P4 ;  /* 0x0000000149057824 */ /* 0x000fe200020e06de */
[----:B----4-:R-:W-:-:S04]  /*da30*/  IADD3 R6, P5, PT, R72, R229, RZ ;  /* 0x000000e548067210 */ /* 0x010fc80007fbe0ff */
[----:B------:R4:W-:Y:S01]  /*da40*/  LDGSTS.E [R13+0x10900], desc[UR28][R4.64], P0 ;  /* 0x10900000040d7fae */ /* 0x0009e200081a101c */
[----:B-1----:R-:W-:Y:S01]  /*da50*/  IADD3 R8, P4, PT, R72, R237, RZ ;  /* 0x000000ed48087210 */ /* 0x002fe20007f9e0ff */
[----:B------:R-:W-:-:S04]  /*da60*/  IMAD.X R7, R73, 0x1, R230, P5 ;  /* 0x0000000149077824 */ /* 0x000fc800028e06e6 */
[----:B------:R-:W-:Y:S01]  /*da70*/  IMAD.X R9, R73, 0x1, R238, P4 ;  /* 0x0000000149097824 */ /* 0x000fe200020e06ee */
[----:B------:R2:W-:Y:S01]  /*da80*/  LDGSTS.E [R13+0x10d00], desc[UR28][R6.64], P0 ;  /* 0x10d00000060d7fae */ /* 0x0005e200081a101c */
[----:B----4-:R-:W-:-:S03]  /*da90*/  IADD3 R4, P5, PT, R72, R245, RZ ;  /* 0x000000f548047210 */ /* 0x010fc60007fbe0ff */
[----:B------:R1:W-:Y:S02]  /*daa0*/  LDGSTS.E [R13+0x11100], desc[UR28][R8.64], P0 ;  /* 0x11100000080d7fae */ /* 0x0003e400081a101c */
[----:B------:R-:W-:Y:S01]  /*dab0*/  IMAD.X R5, R73, 0x1, R246, P5 ;  /* 0x0000000149057824 */ /* 0x000fe200028e06f6 */
[----:B--2---:R-:W-:-:S04]  /*dac0*/  IADD3 R6, P4, PT, R72, R15, RZ ;  /* 0x0000000f48067210 */ /* 0x004fc80007f9e0ff */
[----:B------:R2:W-:Y:S01]  /*dad0*/  LDGSTS.E [R13+0x11500], desc[UR28][R4.64], P0 ;  /* 0x11500000040d7fae */ /* 0x0005e200081a101c */
[----:B-1----:R-:W-:-:S03]  /*dae0*/  IADD3 R8, P5, PT, R72, R14, RZ ;  /* 0x0000000e48087210 */ /* 0x002fc60007fbe0ff */
[----:B------:R-:W4:Y:S04]  /*daf0*/  LDL R15, [R1+0x28] ;  /* 0x00002800010f7983 */ /* 0x000f280000100800 */
[----:B------:R-:W5:Y:S01]  /*db00*/  LDL R14, [R1+0xc] ;  /* 0x00000c00010e7983 */ /* 0x000f620000100800 */
[----:B------:R-:W-:-:S03]  /*db10*/  IMAD.X R7, R73, 0x1, R12, P4 ;  /* 0x0000000149077824 */ /* 0x000fc600020e060c */
[----:B------:R-:W5:Y:S01]  /*db20*/  LDL R12, [R1+0x2c] ;  /* 0x00002c00010c7983 */ /* 0x000f620000100800 */
[----:B------:R-:W-:Y:S01]  /*db30*/  IMAD.X R9, R73, 0x1, R16, P5 ;  /* 0x0000000149097824 */ /* 0x000fe200028e0610 */
[----:B--2---:R-:W-:Y:S02]  /*db40*/  IADD3 R4, P4, PT, R72, R207, RZ ;  /* 0x000000cf48047210 */ /* 0x004fe40007f9e0ff */
[----:B------:R-:W-:Y:S01]  /*db50*/  LOP3.LUT R16, R3, 0x40, RZ, 0x3c, !PT ;  /* 0x0000004003107812 */ /* 0x000fe200078e3cff */
[----:B------:R1:W-:Y:S02]  /*db60*/  LDGSTS.E [R13+0x11900], desc[UR28][R6.64], P0 ;  /* 0x11900000060d7fae */ /* 0x0003e400081a101c */
[----:B------:R-:W-:Y:S02]  /*db70*/  IMAD.X R5, R73, 0x1, R208, P4 ;  /* 0x0000000149057824 */ /* 0x000fe400020e06d0 */
[----:B------:R-:W-:Y:S01]  /*db80*/  VIADD R11, R16, UR7 ;  /* 0x00000007100b7c36 */ /* 0x000fe20008000000 */
[----:B------:R2:W-:Y:S04]  /*db90*/  LDGSTS.E [R13+0x11d00], desc[UR28][R8.64], P0 ;  /* 0x11d00000080d7fae */ /* 0x0005e800081a101c */
[----:B------:R2:W-:Y:S01]  /*dba0*/  LDGSTS.E [R11+0x10200], desc[UR28][R4.64], P0 ;  /* 0x10200000040b7fae */ /* 0x0005e200081a101c */
[----:B-1----:R-:W-:-:S03]  /*dbb0*/  IADD3 R6, P5, PT, R72, R215, RZ ;  /* 0x000000d748067210 */ /* 0x002fc60007fbe0ff */
[----:B------:R-:W5:Y:S01]  /*dbc0*/  LDL R16, [R1+0x48] ;  /* 0x0000480001107983 */ /* 0x000f620000100800 */
[C---:B--2---:R-:W-:Y:S01]  /*dbd0*/  IADD3 R8, P4, PT, R72.reuse, R223, RZ ;  /* 0x000000df48087210 */ /* 0x044fe20007f9e0ff */
[----:B------:R-:W-:Y:S01]  /*dbe0*/  IMAD.X R7, R73, 0x1, R216, P5 ;  /* 0x0000000149077824 */ /* 0x000fe200028e06d8 */
[----:B------:R-:W-:-:S03]  /*dbf0*/  IADD3 R4, P5, PT, R72, R231, RZ ;  /* 0x000000e748047210 */ /* 0x000fc60007fbe0ff */
[C---:B------:R-:W-:Y:S01]  /*dc00*/  IMAD.X R9, R73.reuse, 0x1, R224, P4 ;  /* 0x0000000149097824 */ /* 0x040fe200020e06e0 */
[----:B------:R1:W-:Y:S01]  /*dc10*/  LDGSTS.E [R11+0x10600], desc[UR28][R6.64], P0 ;  /* 0x10600000060b7fae */ /* 0x0003e200081a101c */
[----:B------:R-:W-:-:S03]  /*dc20*/  IMAD.X R5, R73, 0x1, R232, P5 ;  /* 0x0000000149057824 */ /* 0x000fc600028e06e8 */
[----:B------:R2:W-:Y:S04]  /*dc30*/  LDGSTS.E [R11+0x10a00], desc[UR28][R8.64], P0 ;  /* 0x10a00000080b7fae */ /* 0x0005e800081a101c */
[----:B------:R3:W-:Y:S01]  /*dc40*/  LDGSTS.E [R11+0x10e00], desc[UR28][R4.64], P0 ;  /* 0x10e00000040b7fae */ /* 0x0007e200081a101c */
[----:B-1----:R-:W-:-:S05]  /*dc50*/  IADD3 R6, P4, PT, R72, R239, RZ ;  /* 0x000000ef48067210 */ /* 0x002fca0007f9e0ff */
[----:B------:R-:W-:Y:S01]  /*dc60*/  IMAD.X R7, R73, 0x1, R240, P4 ;  /* 0x0000000149077824 */ /* 0x000fe200020e06f0 */
[----:B--2---:R-:W-:-:S04]  /*dc70*/  IADD3 R8, P5, PT, R72, R247, RZ ;  /* 0x000000f748087210 */ /* 0x004fc80007fbe0ff */
[----:B------:R4:W-:Y:S01]  /*dc80*/  LDGSTS.E [R11+0x11200], desc[UR28][R6.64], P0 ;  /* 0x11200000060b7fae */ /* 0x0009e200081a101c */
[----:B------:R-:W-:-:S05]  /*dc90*/  IMAD.X R9, R73, 0x1, R248, P5 ;  /* 0x0000000149097824 */ /* 0x000fca00028e06f8 */
[----:B------:R1:W-:Y:S01]  /*dca0*/  LDGSTS.E [R11+0x11600], desc[UR28][R8.64], P0 ;  /* 0x11600000080b7fae */ /* 0x0003e200081a101c */
[----:B---3--:R-:W-:-:S03]  /*dcb0*/  IADD3 R4, P4, PT, R72, R10, RZ ;  /* 0x0000000a48047210 */ /* 0x008fc60007f9e0ff */
[----:B------:R-:W2:Y:S01]  /*dcc0*/  LDL R10, [R1+0x30] ;  /* 0x00003000010a7983 */ /* 0x000ea20000100800 */
[----:B----4-:R-:W-:-:S03]  /*dcd0*/  IADD3 R6, P5, PT, R72, R15, RZ ;  /* 0x0000000f48067210 */ /* 0x010fc60007fbe0ff */
[----:B------:R-:W3:Y:S01]  /*dce0*/  LDL R15, [R1+0x44] ;  /* 0x00004400010f7983 */ /* 0x000ee20000100800 */
[----:B-----5:R-:W-:-:S03]  /*dcf0*/  IMAD.X R5, R73, 0x1, R14, P4 ;  /* 0x0000000149057824 */ /* 0x020fc600020e060e */
[----:B------:R-:W4:Y:S01]  /*dd00*/  LDL R14, [R1+0x38] ;  /* 0x00003800010e7983 */ /* 0x000f220000100800 */
[----:B------:R-:W-:Y:S01]  /*dd10*/  IMAD.X R7, R73, 0x1, R12, P5 ;  /* 0x0000000149077824 */ /* 0x000fe200028e060c */
[----:B------:R-:W-:Y:S02]  /*dd20*/  LOP3.LUT R12, R3, 0x60, RZ, 0x3c, !PT ;  /* 0x00000060030c7812 */ /* 0x000fe400078e3cff */
[----:B------:R5:W-:Y:S03]  /*dd30*/  LDGSTS.E [R11+0x11a00], desc[UR28][R4.64], P0 ;  /* 0x11a00000040b7fae */ /* 0x000be600081a101c */
[----:B------:R-:W-:Y:S01]  /*dd40*/  VIADD R13, R12, UR7 ;  /* 0x000000070c0d7c36 */ /* 0x000fe20008000000 */
[C---:B-1----:R-:W-:Y:S01]  /*dd50*/  IADD3 R8, P4, PT, R72.reuse, R209, RZ ;  /* 0x000000d148087210 */ /* 0x042fe20007f9e0ff */
[----:B------:R-:W3:Y:S04]  /*dd60*/  LDL R12, [R1+0x40] ;  /* 0x00004000010c7983 */ /* 0x000ee80000100800 */
[----:B------:R-:W-:Y:S01]  /*dd70*/  IMAD.X R9, R73, 0x1, R210, P4 ;  /* 0x0000000149097824 */ /* 0x000fe200020e06d2 */
[----:B------:R1:W-:Y:S01]  /*dd80*/  LDGSTS.E [R11+0x11e00], desc[UR28][R6.64], P0 ;  /* 0x11e00000060b7fae */ /* 0x0003e200081a101c */
[----:B-----5:R-:W-:-:S03]  /*dd90*/  IADD3 R4, P5, PT, R72, R217, RZ ;  /* 0x000000d948047210 */ /* 0x020fc60007fbe0ff */
[----:B------:R5:W-:Y:S02]  /*dda0*/  LDGSTS.E [R13+0x10300], desc[UR28][R8.64], P0 ;  /* 0x10300000080d7fae */ /* 0x000be400081a101c */
[----:B------:R-:W-:-:S05]  /*ddb0*/  IMAD.X R5, R73, 0x1, R218, P5 ;  /* 0x0000000149057824 */ /* 0x000fca00028e06da */
[----:B------:R5:W-:Y:S01]  /*ddc0*/  LDGSTS.E [R13+0x10700], desc[UR28][R4.64], P0 ;  /* 0x10700000040d7fae */ /* 0x000be200081a101c */
[C---:B-1----:R-:W-:Y:S02]  /*ddd0*/  IADD3 R6, P4, PT, R72.reuse, R225, RZ ;  /* 0x000000e148067210 */ /* 0x042fe40007f9e0ff */
[----:B-----5:R-:W-:-:S03]  /*dde0*/  IADD3 R8, P5, PT, R72, R233, RZ ;  /* 0x000000e948087210 */ /* 0x020fc60007fbe0ff */
[C---:B------:R-:W-:Y:S02]  /*ddf0*/  IMAD.X R7, R73.reuse, 0x1, R226, P4 ;  /* 0x0000000149077824 */ /* 0x040fe400020e06e2 */
[----:B------:R-:W-:-:S03]  /*de00*/  IMAD.X R9, R73, 0x1, R234, P5 ;  /* 0x0000000149097824 */ /* 0x000fc600028e06ea */
[----:B------:R1:W-:Y:S01]  /*de10*/  LDGSTS.E [R13+0x10b00], desc[UR28][R6.64], P0 ;  /* 0x10b00000060d7fae */ /* 0x0003e200081a101c */
[----:B------:R-:W-:-:S03]  /*de20*/  IADD3 R4, P6, PT, R72, R241, RZ ;  /* 0x000000f148047210 */ /* 0x000fc60007fde0ff */
[----:B------:R5:W-:Y:S02]  /*de30*/  LDGSTS.E [R13+0x10f00], desc[UR28][R8.64], P0 ;  /* 0x10f00000080d7fae */ /* 0x000be400081a101c */
[----:B------:R-:W-:Y:S02]  /*de40*/  IMAD.X R5, R73, 0x1, R242, P6 ;  /* 0x0000000149057824 */ /* 0x000fe400030e06f2 */
[----:B------:R-:W-:-:S03]  /*de50*/  VIADD R68, R68, 0x1 ;  /* 0x0000000144447836 */ /* 0x000fc60000000000 */
[----:B------:R5:W-:Y:S01]  /*de60*/  LDGSTS.E [R13+0x11300], desc[UR28][R4.64], P0 ;  /* 0x11300000040d7fae */ /* 0x000be200081a101c */
[C---:B-1----:R-:W-:Y:S02]  /*de70*/  IADD3 R6, P4, PT, R72.reuse, R249, RZ ;  /* 0x000000f948067210 */ /* 0x042fe40007f9e0ff */
[----:B-----5:R-:W-:-:S03]  /*de80*/  IADD3 R8, P5, PT, R72, R19, RZ ;  /* 0x0000001348087210 */ /* 0x020fc60007fbe0ff */
[C---:B------:R-:W-:Y:S02]  /*de90*/  IMAD.X R7, R73.reuse, 0x1, R250, P4 ;  /* 0x0000000149077824 */ /* 0x040fe400020e06fa */
[----:B------:R-:W-:-:S03]  /*dea0*/  IMAD.X R9, R73, 0x1, R18, P5 ;  /* 0x0000000149097824 */ /* 0x000fc600028e0612 */
[----:B------:R1:W-:Y:S01]  /*deb0*/  LDGSTS.E [R13+0x11700], desc[UR28][R6.64], P0 ;  /* 0x11700000060d7fae */ /* 0x0003e200081a101c */
[----:B------:R-:W-:-:S03]  /*dec0*/  UIADD3 UR26, UPT, UPT, UR26, 0x1, URZ ;  /* 0x000000011a1a7890 */ /* 0x000fc6000fffe0ff */
[----:B------:R1:W-:Y:S01]  /*ded0*/  LDGSTS.E [R13+0x11b00], desc[UR28][R8.64], P0 ;  /* 0x11b00000080d7fae */ /* 0x0003e200081a101c */
[----:B------:R-:W-:-:S04]  /*dee0*/  UISETP.GT.AND UP1, UPT, UR26, 0x1, UPT ;  /* 0x000000011a00788c */ /* 0x000fc8000bf24270 */
[----:B------:R-:W-:Y:S01]  /*def0*/  USEL UR7, URZ, 0x1, !UP1 ;  /* 0x00000001ff077887 */ /* 0x000fe2000c800000 */
[----:B------:R-:W-:Y:S01]  /*df00*/  IMAD.U32 R4, RZ, RZ, UR4 ;  /* 0x00000004ff047e24 */ /* 0x000fe2000f8e00ff */
[----:B------:R-:W-:Y:S02]  /*df10*/  USEL UR26, UR26, URZ, !UP1 ;  /* 0x000000ff1a1a7287 */ /* 0x000fe4000c800000 */
[----:B------:R-:W-:Y:S01]  /*df20*/  ULOP3.LUT UR7, UR4, UR7, URZ, 0x3c, !UPT ;  /* 0x0000000704077292 */ /* 0x000fe2000f8e3cff */
[----:B------:R-:W-:Y:S01]  /*df30*/  VIADD R69, R69, 0xffffffc0 ;  /* 0xffffffc045457836 */ /* 0x000fe20000000000 */
[----:B--2---:R-:W-:-:S05]  /*df40*/  IADD3 R10, P6, PT, R72, R10, RZ ;  /* 0x0000000a480a7210 */ /* 0x004fca0007fde0ff */
[----:B------:R-:W-:-:S05]  /*df50*/  IMAD.X R11, R73, 0x1, R17, P6 ;  /* 0x00000001490b7824 */ /* 0x000fca00030e0611 */
[----:B------:R1:W-:Y:S01]  /*df60*/  LDGSTS.E [R13+0x11f00], desc[UR28][R10.64], P0 ;  /* 0x11f000000a0d7fae */ /* 0x0003e200081a101c */
[----:B------:R-:W-:-:S03]  /*df70*/  IADD3 R72, P4, PT, R72, R16, RZ ;  /* 0x0000001048487210 */ /* 0x000fc60007f9e0ff */
[----:B------:R-:W0:Y:S02]  /*df80*/  LDGDEPBAR ;  /* 0x00000000000079af */ /* 0x000e240000000000 */
[----:B------:R-:W-:Y:S01]  /*df90*/  IMAD.X R73, R73, 0x1, R75, P4 ;  /* 0x0000000149497824 */ /* 0x000fe200020e064b */
[----:B----4-:R-:W-:Y:S02]  /*dfa0*/  ISETP.NE.U32.AND P0, PT, R14, R68, PT ;  /* 0x000000440e00720c */ /* 0x010fe40003f05070 */
[----:B---3--:R-:W-:-:S05]  /*dfb0*/  IADD3 R70, P5, PT, R70, R15, RZ ;  /* 0x0000000f46467210 */ /* 0x008fca0007fbe0ff */
[----:B------:R-:W-:-:S06]  /*dfc0*/  IMAD.X R71, R71, 0x1, R12, P5 ;  /* 0x0000000147477824 */ /* 0x000fcc00028e060c */
[----:B-1----:R-:W-:Y:S05]  /*dfd0*/  @P0 BRA `(.L_x_11) ;  /* 0xffffffd400180947 */ /* 0x002fea000383ffff */
.L_x_8:
[----:B------:R-:W2:Y:S01]  /*dfe0*/  LDL.LU R7, [R1+0xd4] ;  /* 0x0000d40001077983 */ /* 0x000ea20000300800 */
[----:B------:R-:W2:Y:S01]  /*dff0*/  LDCU.128 UR16, c[0x0][0x390] ;  /* 0x00007200ff1077ac */ /* 0x000ea20008000c00 */
[C---:B------:R-:W-:Y:S02]  /*e000*/  VIADD R5, R0.reuse, 0x2 ;  /* 0x0000000200057836 */ /* 0x040fe40000000000 */
[C---:B------:R-:W-:Y:S01]  /*e010*/  VIADD R6, R0.reuse, 0x1 ;  /* 0x0000000100067836 */ /* 0x040fe20000000000 */
[----:B------:R-:W1:Y:S01]  /*e020*/  LDCU UR6, c[0x0][0x3b8] ;  /* 0x00007700ff0677ac */ /* 0x000e620008000800 */
[C---:B------:R-:W-:Y:S02]  /*e030*/  VIADD R3, R0.reuse, 0x3 ;  /* 0x0000000300037836 */ /* 0x040fe40000000000 */
[C---:B------:R-:W-:Y:S01]  /*e040*/  VIADD R99, R0.reuse, 0x4 ;  /* 0x0000000400637836 */ /* 0x040fe20000000000 */
[----:B------:R-:W3:Y:S01]  /*e050*/  LDCU UR5, c[0x0][0x3b4] ;  /* 0x00007680ff0577ac */ /* 0x000ee20008000800 */
[----:B-1----:R-:W-:Y:S01]  /*e060*/  IMAD R4, R0, UR6, RZ ;  /* 0x0000000600047c24 */ /* 0x002fe2000f8e02ff */
[C---:B--2---:R-:W-:Y:S01]  /*e070*/  ISETP.GE.AND P0, PT, R7.reuse, UR18, PT ;  /* 0x0000001207007c0c */ /* 0x044fe2000bf06270 */
[----:B---3--:R-:W-:-:S03]  /*e080*/  IMAD R2, R7, UR5, RZ ;  /* 0x0000000507027c24 */ /* 0x008fc6000f8e02ff */
[----:B------:R-:W-:Y:S01]  /*e090*/  ISETP.LT.AND P3, PT, R5, UR19, !P0 ;  /* 0x0000001305007c0c */ /* 0x000fe2000c761270 */
[----:B------:R-:W-:Y:S01]  /*e0a0*/  VIADD R5, R4, UR6 ;  /* 0x0000000604057c36 */ /* 0x000fe20008000000 */
[----:B------:R-:W-:Y:S02]  /*e0b0*/  ISETP.LT.AND P4, PT, R6, UR19, !P0 ;  /* 0x0000001306007c0c */ /* 0x000fe4000c781270 */
[----:B------:R-:W-:Y:S01]  /*e0c0*/  ISETP.LT.AND P6, PT, R3, UR19, !P0 ;  /* 0x0000001303007c0c */ /* 0x000fe2000c7c1270 */
[----:B------:R-:W-:Y:S01]  /*e0d0*/  VIADD R6, R5, UR6 ;  /* 0x0000000605067c36 */ /* 0x000fe20008000000 */
[----:B------:R-:W-:-:S03]  /*e0e0*/  LEA R3, P5, R2, UR16, 0x2 ;  /* 0x0000001002037c11 */ /* 0x000fc6000f8a10ff */
[----:B------:R-:W-:Y:S01]  /*e0f0*/  VIADD R7, R6, UR6 ;  /* 0x0000000606077c36 */ /* 0x000fe20008000000 */
[----:B------:R-:W-:Y:S09]  /*e100*/  @!P2 BRA `(.L_x_12) ;  /* 0x000000000010a947 */ /* 0x000ff20003800000 */
[----:B------:R-:W-:-:S06]  /*e110*/  USHF.L.U32 UR4, UR4, 0x1f, URZ ;  /* 0x0000001f04047899 */ /* 0x000fcc00080006ff */
[----:B------:R-:W-:-:S04]  /*e120*/  IMAD.U32 R8, RZ, RZ, UR4 ;  /* 0x00000004ff087e24 */ /* 0x000fc8000f8e00ff */
[----:B------:R-:W1:Y:S02]  /*e130*/  SYNCS.PHASECHK.TRANS64.TRYWAIT P2, [UR8], R8 ;  /* 0x00000008ff0075a7 */ /* 0x000e640008041108 */
[----:B-1----:R-:W-:Y:S05]  /*e140*/  @!P2 BRA `(.L_x_13) ;  /* 0x0000001800aca947 */ /* 0x002fea0003800000 */
.L_x_12:
[----:B------:R-:W-:-:S04]  /*e150*/  DEPBAR.LE SB0, 0x0 ;  /* 0x000080000000791a */ /* 0x000fc80000000000 */
[----:B------:R-:W-:Y:S01]  /*e160*/  BAR.SYNC.DEFER_BLOCKING 0x0 ;  /* 0x0000000000007b1d */ /* 0x000fe20000010000 */
[----:B------:R-:W-:Y:S01]  /*e170*/  VIADD R8, R7, UR6 ;  /* 0x0000000607087c36 */ /* 0x000fe20008000000 */
[----:B------:R-:W-:Y:S01]  /*e180*/  LEA.HI.X.SX32 R2, R2, UR17, 0x2, P5 ;  /* 0x0000001102027c11 */ /* 0x000fe2000a8f16ff */
[----:B------:R-:W-:Y:S01]  /*e190*/  VIADD R101, R0, 0x5 ;  /* 0x0000000500657836 */ /* 0x000fe20000000000 */
[CC--:B------:R-:W-:Y:S01]  /*e1a0*/  LEA R70, P2, R5.reuse, R3.reuse, 0x2 ;  /* 0x0000000305467211 */ /* 0x0c0fe200078410ff */
[----:B------:R-:W-:Y:S01]  /*e1b0*/  VIADD R79, R8, UR6 ;  /* 0x00000006084f7c36 */ /* 0x000fe20008000000 */
[-C--:B------:R-:W-:Y:S01]  /*e1c0*/  LEA R68, P5, R4, R3.reuse, 0x2 ;  /* 0x0000000304447211 */ /* 0x080fe200078a10ff */
[----:B------:R-:W-:Y:S01]  /*e1d0*/  VIADD R102, R0, 0x6 ;  /* 0x0000000600667836 */ /* 0x000fe20000000000 */
[----:B------:R-:W-:Y:S01]  /*e1e0*/  LEA.HI.X.SX32 R71, R5, R2, 0x2, P2 ;  /* 0x0000000205477211 */ /* 0x000fe200010f16ff */
[----:B------:R-:W-:Y:S01]  /*e1f0*/  VIADD R81, R79, UR6 ;  /* 0x000000064f517c36 */ /* 0x000fe20008000000 */
[----:B------:R-:W-:-:S02]  /*e200*/  LEA R74, P2, R7, R3, 0x2 ;  /* 0x00000003074a7211 */ /* 0x000fc400078410ff */
[-C--:B------:R-:W-:Y:S01]  /*e210*/  LEA.HI.X.SX32 R69, R4, R2.reuse, 0x2, P5 ;  /* 0x0000000204457211 */ /* 0x080fe200028f16ff */
[----:B------:R-:W-:Y:S01]  /*e220*/  VIADD R83, R81, UR6 ;  /* 0x0000000651537c36 */ /* 0x000fe20008000000 */
[-C--:B------:R-:W-:Y:S02]  /*e230*/  LEA.HI.X.SX32 R75, R7, R2.reuse, 0x2, P2 ;  /* 0x00000002074b7211 */ /* 0x080fe400010f16ff */
[-C--:B------:R-:W-:Y:S01]  /*e240*/  LEA R80, P2, R81, R3.reuse, 0x2 ;  /* 0x0000000351507211 */ /* 0x080fe200078410ff */
[----:B------:R-:W-:Y:S01]  /*e250*/  VIADD R85, R83, UR6 ;  /* 0x0000000653557c36 */ /* 0x000fe20008000000 */
[CC--:B------:R-:W-:Y:S02]  /*e260*/  LEA R72, P5, R6.reuse, R3.reuse, 0x2 ;  /* 0x0000000306487211 */ /* 0x0c0fe400078a10ff */
[-C--:B------:R-:W-:Y:S01]  /*e270*/  LEA.HI.X.SX32 R81, R81, R2.reuse, 0x2, P2 ;  /* 0x0000000251517211 */ /* 0x080fe200010f16ff */
[C---:B------:R-:W-:Y:S01]  /*e280*/  VIADD R87, R85.reuse, UR6 ;  /* 0x0000000655577c36 */ /* 0x040fe20008000000 */
[----:B------:R-:W-:Y:S01]  /*e290*/  LEA R84, P2, R85, R3, 0x2 ;  /* 0x0000000355547211 */ /* 0x000fe200078410ff */
[----:B------:R-:W1:Y:S02]  /*e2a0*/  @!P1 SYNCS.CCTL.IV [UR11+0x1c000] ;  /* 0x01c00000ff0099b1 */ /* 0x000e64000800000b */
[----:B-1----:R-:W-:Y:S01]  /*e2b0*/  BAR.SYNC.DEFER_BLOCKING 0x0 ;  /* 0x0000000000007b1d */ /* 0x002fe20000010000 */
[----:B------:R-:W-:Y:S01]  /*e2c0*/  VIADD R89, R87, UR6 ;  /* 0x0000000657597c36 */ /* 0x000fe20008000000 */
[----:B------:R-:W-:-:S02]  /*e2d0*/  LEA.HI.X.SX32 R73, R6, R2, 0x2, P5 ;  /* 0x0000000206497211 */ /* 0x000fc400028f16ff */
[-C--:B------:R-:W-:Y:S01]  /*e2e0*/  LEA.HI.X.SX32 R85, R85, R2.reuse, 0x2, P2 ;  /* 0x0000000255557211 */ /* 0x080fe200010f16ff */
[C---:B------:R-:W-:Y:S01]  /*e2f0*/  VIADD R91, R89.reuse, UR6 ;  /* 0x00000006595b7c36 */ /* 0x040fe20008000000 */
[----:B------:R-:W-:Y:S02]  /*e300*/  LEA R88, P2, R89, R3, 0x2 ;  /* 0x0000000359587211 */ /* 0x000fe400078410ff */
[----:B------:R-:W-:Y:S01]  /*e310*/  ISETP.LT.AND P5, PT, R0, UR19, !P0 ;  /* 0x0000001300007c0c */ /* 0x000fe2000c7a1270 */
[----:B------:R-:W-:Y:S01]  /*e320*/  VIADD R93, R91, UR6 ;  /* 0x000000065b5d7c36 */ /* 0x000fe20008000000 */
[----:B------:R-:W-:-:S03]  /*e330*/  LEA.HI.X.SX32 R89, R89, R2, 0x2, P2 ;  /* 0x0000000259597211 */ /* 0x000fc600010f16ff */
[C---:B------:R-:W-:Y:S01]  /*e340*/  VIADD R95, R93.reuse, UR6 ;  /* 0x000000065d5f7c36 */ /* 0x040fe20008000000 */
[----:B------:R-:W-:-:S03]  /*e350*/  LEA R92, P2, R93, R3, 0x2 ;  /* 0x000000035d5c7211 */ /* 0x000fc600078410ff */
[----:B------:R-:W-:Y:S01]  /*e360*/  VIADD R97, R95, UR6 ;  /* 0x000000065f617c36 */ /* 0x000fe20008000000 */
[----:B------:R-:W-:-:S03]  /*e370*/  LEA.HI.X.SX32 R93, R93, R2, 0x2, P2 ;  /* 0x000000025d5d7211 */ /* 0x000fc600010f16ff */
[C---:B------:R-:W-:Y:S01]  /*e380*/  VIADD R100, R97.reuse, UR6 ;  /* 0x0000000661647c36 */ /* 0x040fe20008000000 */
[CC--:B------:R-:W-:Y:S01]  /*e390*/  LEA R96, P2, R97.reuse, R3.reuse, 0x2 ;  /* 0x0000000361607211 */ /* 0x0c0fe200078410ff */
[----:B------:R-:W1:Y:S01]  /*e3a0*/  @!P1 SYNCS.CCTL.IV [UR11+0x1c008] ;  /* 0x01c00800ff0099b1 */ /* 0x000e62000800000b */
[CC--:B------:R-:W-:Y:S02]  /*e3b0*/  LEA R76, P1, R8.reuse, R3.reuse, 0x2 ;  /* 0x00000003084c7211 */ /* 0x0c0fe400078210ff */
[-C--:B------:R-:W-:Y:S02]  /*e3c0*/  LEA.HI.X.SX32 R97, R97, R2.reuse, 0x2, P2 ;  /* 0x0000000261617211 */ /* 0x080fe400010f16ff */
[-C--:B------:R-:W-:Y:S02]  /*e3d0*/  LEA.HI.X.SX32 R77, R8, R2.reuse, 0x2, P1 ;  /* 0x00000002084d7211 */ /* 0x080fe400008f16ff */
[----:B------:R-:W-:Y:S01]  /*e3e0*/  LEA R78, P1, R79, R3, 0x2 ;  /* 0x000000034f4e7211 */ /* 0x000fe200078210ff */
[----:B------:R-:W2:Y:S01]  /*e3f0*/  LDTM.x64 R4, tmem[UR12] ;  /* 0x0000000c000479ee */ /* 0x000ea20008340000 */
[----:B------:R-:W-:Y:S01]  /*e400*/  ISETP.LT.AND P2, PT, R99, UR19, !P0 ;  /* 0x0000001363007c0c */ /* 0x000fe2000c741270 */
[----:B------:R-:W-:Y:S01]  /*e410*/  NOP ;  /* 0x0000000000007918 */ /* 0x000fe20000000000 */
[----:B------:R-:W-:-:S02]  /*e420*/  LEA.HI.X.SX32 R79, R79, R2, 0x2, P1 ;  /* 0x000000024f4f7211 */ /* 0x000fc400008f16ff */
[----:B------:R-:W-:-:S04]  /*e430*/  LEA R82, P1, R83, R3, 0x2 ;  /* 0x0000000353527211 */ /* 0x000fc800078210ff */
[----:B------:R-:W-:Y:S02]  /*e440*/  LEA.HI.X.SX32 R83, R83, R2, 0x2, P1 ;  /* 0x0000000253537211 */ /* 0x000fe400008f16ff */
[----:B------:R-:W-:-:S04]  /*e450*/  LEA R86, P1, R87, R3, 0x2 ;  /* 0x0000000357567211 */ /* 0x000fc800078210ff */
[----:B------:R-:W-:Y:S02]  /*e460*/  LEA.HI.X.SX32 R87, R87, R2, 0x2, P1 ;  /* 0x0000000257577211 */ /* 0x000fe400008f16ff */
[----:B------:R-:W-:-:S04]  /*e470*/  LEA R90, P1, R91, R3, 0x2 ;  /* 0x000000035b5a7211 */ /* 0x000fc800078210ff */
[-C--:B------:R-:W-:Y:S02]  /*e480*/  LEA.HI.X.SX32 R91, R91, R2.reuse, 0x2, P1 ;  /* 0x000000025b5b7211 */ /* 0x080fe400008f16ff */
[CC--:B------:R-:W-:Y:S01]  /*e490*/  LEA R94, P1, R95.reuse, R3.reuse, 0x2 ;  /* 0x000000035f5e7211 */ /* 0x0c0fe200078210ff */
[----:B--2---:R2:W-:Y:S01]  /*e4a0*/  @P5 STG.E desc[UR28][R68.64], R4 ;  /* 0x0000000444005986 */ /* 0x0045e2000c10191c */
[----:B------:R-:W-:Y:S01]  /*e4b0*/  ISETP.LT.AND P5, PT, R102, UR19, !P0 ;  /* 0x0000001366007c0c */ /* 0x000fe2000c7a1270 */
[----:B------:R-:W-:Y:S01]  /*e4c0*/  VIADD R102, R0, 0x8 ;  /* 0x0000000800667836 */ /* 0x000fe20000000000 */
[----:B------:R-:W-:Y:S01]  /*e4d0*/  LEA.HI.X.SX32 R95, R95, R2, 0x2, P1 ;  /* 0x000000025f5f7211 */ /* 0x000fe200008f16ff */
[----:B------:R3:W-:Y:S01]  /*e4e0*/  @P4 STG.E desc[UR28][R70.64], R5 ;  /* 0x0000000546004986 */ /* 0x0007e2000c10191c */
[----:B------:R-:W-:-:S03]  /*e4f0*/  LEA R98, P1, R100, R3, 0x2 ;  /* 0x0000000364627211 */ /* 0x000fc600078210ff */
[----:B------:R4:W-:Y:S01]  /*e500*/  @P3 STG.E desc[UR28][R72.64], R6 ;  /* 0x0000000648003986 */ /* 0x0009e2000c10191c */
[C---:B------:R-:W-:Y:S01]  /*e510*/  LEA.HI.X.SX32 R99, R100.reuse, R2, 0x2, P1 ;  /* 0x0000000264637211 */ /* 0x040fe200008f16ff */
[----:B------:R-:W-:Y:S01]  /*e520*/  VIADD R100, R100, UR6 ;  /* 0x0000000664647c36 */ /* 0x000fe20008000000 */
[----:B------:R-:W-:Y:S01]  /*e530*/  ISETP.LT.AND P1, PT, R101, UR19, !P0 ;  /* 0x0000001365007c0c */ /* 0x000fe2000c721270 */
[----:B------:R-:W-:Y:S01]  /*e540*/  VIADD R101, R0, 0x7 ;  /* 0x0000000700657836 */ /* 0x000fe20000000000 */
[----:B------:R-:W-:Y:S01]  /*e550*/  ISETP.LT.AND P3, PT, R102, UR19, !P0 ;  /* 0x0000001366007c0c */ /* 0x000fe2000c761270 */
[C---:B--2---:R-:W-:Y:S01]  /*e560*/  VIADD R4, R0.reuse, 0xb ;  /* 0x0000000b00047836 */ /* 0x044fe20000000000 */
[----:B------:R2:W-:Y:S01]  /*e570*/  @P6 STG.E desc[UR28][R74.64], R7 ;  /* 0x000000074a006986 */ /* 0x0005e2000c10191c */
[C---:B------:R-:W-:Y:S01]  /*e580*/  VIADD R68, R0.reuse, 0xa ;  /* 0x0000000a00447836 */ /* 0x040fe20000000000 */
[----:B------:R-:W-:Y:S01]  /*e590*/  ISETP.LT.AND P4, PT, R101, UR19, !P0 ;  /* 0x0000001365007c0c */ /* 0x000fe2000c781270 */
[C---:B------:R-:W-:Y:S01]  /*e5a0*/  VIADD R101, R0.reuse, 0x9 ;  /* 0x0000000900657836 */ /* 0x040fe20000000000 */
[----:B------:R5:W-:Y:S01]  /*e5b0*/  @P2 STG.E desc[UR28][R76.64], R8 ;  /* 0x000000084c002986 */ /* 0x000be2000c10191c */
[----:B---3--:R-:W-:Y:S01]  /*e5c0*/  VIADD R5, R0, 0xc ;  /* 0x0000000c00057836 */ /* 0x008fe20000000000 */
[----:B------:R-:W-:Y:S01]  /*e5d0*/  ISETP.LT.AND P2, PT, R68, UR19, !P0 ;  /* 0x0000001344007c0c */ /* 0x000fe2000c741270 */
[----:B----4-:R-:W-:Y:S01]  /*e5e0*/  VIADD R6, R0, 0x14 ;  /* 0x0000001400067836 */ /* 0x010fe20000000000 */
[----:B------:R-:W-:Y:S01]  /*e5f0*/  ISETP.LT.AND P6, PT, R101, UR19, !P0 ;  /* 0x0000001365007c0c */ /* 0x000fe2000c7c1270 */
[----:B------:R3:W-:Y:S01]  /*e600*/  @P1 STG.E desc[UR28][R78.64], R9 ;  /* 0x000000094e001986 */ /* 0x0007e2000c10191c */
[----:B------:R-:W-:Y:S01]  /*e610*/  ISETP.LT.AND P1, PT, R4, UR19, !P0 ;  /* 0x0000001304007c0c */ /* 0x000fe2000c721270 */
[----:B------:R-:W-:-:S02]  /*e620*/  VIADD R4, R0, 0xd ;  /* 0x0000000d00047836 */ /* 0x000fc40000000000 */
[----:B------:R4:W-:Y:S01]  /*e630*/  @P5 STG.E desc[UR28][R80.64], R10 ;  /* 0x0000000a50005986 */ /* 0x0009e2000c10191c */
[----:B------:R-:W-:Y:S01]  /*e640*/  ISETP.LT.AND P5, PT, R5, UR19, !P0 ;  /* 0x0000001305007c0c */ /* 0x000fe2000c7a1270 */
[----:B------:R-:W-:Y:S02]  /*e650*/  VIADD R5, R0, 0xe ;  /* 0x0000000e00057836 */ /* 0x000fe40000000000 */
[----:B------:R1:W-:Y:S01]  /*e660*/  @P4 STG.E desc[UR28][R82.64], R11 ;  /* 0x0000000b52004986 */ /* 0x0003e2000c10191c */
[----:B------:R-:W-:Y:S01]  /*e670*/  ISETP.LT.AND P4, PT, R4, UR19, !P0 ;  /* 0x0000001304007c0c */ /* 0x000fe2000c781270 */
[C---:B------:R-:W-:Y:S02]  /*e680*/  VIADD R4, R0.reuse, 0xf ;  /* 0x0000000f00047836 */ /* 0x040fe40000000000 */
[----:B------:R1:W-:Y:S01]  /*e690*/  @P3 STG.E desc[UR28][R84.64], R12 ;  /* 0x0000000c54003986 */ /* 0x0003e2000c10191c */
[----:B------:R-:W-:Y:S01]  /*e6a0*/  ISETP.LT.AND P3, PT, R5, UR19, !P0 ;  /* 0x0000001305007c0c */ /* 0x000fe2000c761270 */
[----:B------:R-:W-:-:S02]  /*e6b0*/  VIADD R5, R0, 0x10 ;  /* 0x0000001000057836 */ /* 0x000fc40000000000 */
[----:B------:R1:W-:Y:S01]  /*e6c0*/  @P6 STG.E desc[UR28][R86.64], R13 ;  /* 0x0000000d56006986 */ /* 0x0003e2000c10191c */
[----:B------:R-:W-:Y:S01]  /*e6d0*/  ISETP.LT.AND P6, PT, R4, UR19, !P0 ;  /* 0x0000001304007c0c */ /* 0x000fe2000c7c1270 */
[C---:B------:R-:W-:Y:S02]  /*e6e0*/  VIADD R4, R0.reuse, 0x11 ;  /* 0x0000001100047836 */ /* 0x040fe40000000000 */
[----:B------:R-:W-:Y:S01]  /*e6f0*/  @P2 STG.E desc[UR28][R88.64], R14 ;  /* 0x0000000e58002986 */ /* 0x000fe2000c10191c */
[----:B------:R-:W-:Y:S01]  /*e700*/  ISETP.LT.AND P2, PT, R5, UR19, !P0 ;  /* 0x0000001305007c0c */ /* 0x000fe2000c741270 */
[----:B------:R-:W-:Y:S02]  /*e710*/  VIADD R5, R0, 0x12 ;  /* 0x0000001200057836 */ /* 0x000fe40000000000 */
[----:B------:R-:W-:Y:S01]  /*e720*/  @P1 STG.E desc[UR28][R90.64], R15 ;  /* 0x0000000f5a001986 */ /* 0x000fe2000c10191c */
[----:B------:R-:W-:Y:S01]  /*e730*/  ISETP.LT.AND P1, PT, R4, UR19, !P0 ;  /* 0x0000001304007c0c */ /* 0x000fe2000c721270 */
[----:B------:R-:W-:-:S02]  /*e740*/  VIADD R4, R0, 0x13 ;  /* 0x0000001300047836 */ /* 0x000fc40000000000 */
[----:B------:R1:W-:Y:S01]  /*e750*/  @P5 STG.E desc[UR28][R92.64], R16 ;  /* 0x000000105c005986 */ /* 0x0003e2000c10191c */
[----:B--2---:R-:W-:Y:S01]  /*e760*/  VIADD R7, R100, UR6 ;  /* 0x0000000664077c36 */ /* 0x004fe20008000000 */
[----:B------:R-:W-:Y:S01]  /*e770*/  ISETP.LT.AND P5, PT, R5, UR19, !P0 ;  /* 0x0000001305007c0c */ /* 0x000fe2000c7a1270 */
[----:B-----5:R-:W-:Y:S01]  /*e780*/  VIADD R8, R0, 0x15 ;  /* 0x0000001500087836 */ /* 0x020fe20000000000 */
[----:B------:R-:W-:Y:S01]  /*e790*/  @P4 STG.E desc[UR28][R94.64], R17 ;  /* 0x000000115e004986 */ /* 0x000fe2000c10191c */
[----:B------:R-:W-:Y:S01]  /*e7a0*/  ISETP.LT.AND P4, PT, R4, UR19, !P0 ;  /* 0x0000001304007c0c */ /* 0x000fe2000c781270 */
[----:B---3--:R-:W-:Y:S02]  /*e7b0*/  VIADD R9, R7, UR6 ;  /* 0x0000000607097c36 */ /* 0x008fe40008000000 */
[----:B------:R-:W-:Y:S01]  /*e7c0*/  @P3 STG.E desc[UR28][R96.64], R18 ;  /* 0x0000001260003986 */ /* 0x000fe2000c10191c */
[----:B------:R-:W-:Y:S01]  /*e7d0*/  LEA R4, P3, R100, R3, 0x2 ;  /* 0x0000000364047211 */ /* 0x000fe200078610ff */
[----:B----4-:R-:W-:-:S02]  /*e7e0*/  VIADD R10, R0, 0x16 ;  /* 0x00000016000a7836 */ /* 0x010fc40000000000 */
[----:B------:R-:W-:Y:S01]  /*e7f0*/  @P6 STG.E desc[UR28][R98.64], R19 ;  /* 0x0000001362006986 */ /* 0x000fe2000c10191c */
[-C--:B------:R-:W-:Y:S01]  /*e800*/  LEA.HI.X.SX32 R5, R100, R2.reuse, 0x2, P3 ;  /* 0x0000000264057211 */ /* 0x080fe200018f16ff */
[----:B-1----:R-:W-:Y:S01]  /*e810*/  VIADD R11, R9, UR6 ;  /* 0x00000006090b7c36 */ /* 0x002fe20008000000 */
[----:B------:R-:W-:Y:S01]  /*e820*/  ISETP.LT.AND P3, PT, R6, UR19, !P0 ;  /* 0x0000001306007c0c */ /* 0x000fe2000c761270 */
[----:B------:R-:W-:Y:S01]  /*e830*/  VIADD R12, R0, 0x17 ;  /* 0x00000017000c7836 */ /* 0x000fe20000000000 */
[CC--:B------:R-:W-:Y:S01]  /*e840*/  LEA R6, P6, R7.reuse, R3.reuse, 0x2 ;  /* 0x0000000307067211 */ /* 0x0c0fe200078c10ff */
[----:B------:R1:W-:Y:S01]  /*e850*/  @P2 STG.E desc[UR28][R4.64], R20 ;  /* 0x0000001404002986 */ /* 0x0003e2000c10191c */
[----:B------:R-:W-:Y:S01]  /*e860*/  ISETP.LT.AND P2, PT, R8, UR19, !P0 ;  /* 0x0000001308007c0c */ /* 0x000fe2000c741270 */
[C---:B------:R-:W-:Y:S01]  /*e870*/  VIADD R13, R0.reuse, 0x18 ;  /* 0x00000018000d7836 */ /* 0x040fe20000000000 */
[----:B------:R-:W-:Y:S01]  /*e880*/  LEA.HI.X.SX32 R7, R7, R2, 0x2, P6 ;  /* 0x0000000207077211 */ /* 0x000fe200030f16ff */
[----:B------:R-:W-:Y:S01]  /*e890*/  VIADD R16, R0, 0x3e ;  /* 0x0000003e00107836 */ /* 0x000fe20000000000 */
[----:B------:R-:W-:-:S03]  /*e8a0*/  LEA R8, P6, R9, R3, 0x2 ;  /* 0x0000000309087211 */ /* 0x000fc600078c10ff */
[----:B------:R2:W-:Y:S01]  /*e8b0*/  @P1 STG.E desc[UR28][R6.64], R21 ;  /* 0x0000001506001986 */ /* 0x0005e2000c10191c */
[-C--:B------:R-:W-:Y:S02]  /*e8c0*/  LEA.HI.X.SX32 R9, R9, R2.reuse, 0x2, P6 ;  /* 0x0000000209097211 */ /* 0x080fe400030f16ff */
[----:B------:R-:W-:Y:S01]  /*e8d0*/  ISETP.LT.AND P1, PT, R10, UR19, !P0 ;  /* 0x000000130a007c0c */ /* 0x000fe2000c721270 */
[C---:B-1----:R-:W-:Y:S01]  /*e8e0*/  VIADD R5, R11.reuse, UR6 ;  /* 0x000000060b057c36 */ /* 0x042fe20008000000 */
[-C--:B------:R-:W-:Y:S01]  /*e8f0*/  LEA R10, P6, R11, R3.reuse, 0x2 ;  /* 0x000000030b0a7211 */ /* 0x080fe200078c10ff */
[----:B------:R1:W-:Y:S01]  /*e900*/  @P5 STG.E desc[UR28][R8.64], R22 ;  /* 0x0000001608005986 */ /* 0x0003e2000c10191c */
[----:B------:R-:W-:Y:S01]  /*e910*/  ISETP.LT.AND P5, PT, R12, UR19, !P0 ;  /* 0x000000130c007c0c */ /* 0x000fe2000c7a1270 */
[----:B------:R-:W-:Y:S01]  /*e920*/  VIADD R12, R5, UR6 ;  /* 0x00000006050c7c36 */ /* 0x000fe20008000000 */
[----:B------:R-:W-:Y:S02]  /*e930*/  LEA.HI.X.SX32 R11, R11, R2, 0x2, P6 ;  /* 0x000000020b0b7211 */ /* 0x000fe400030f16ff */
[----:B------:R-:W-:-:S03]  /*e940*/  LEA R4, P6, R5, R3, 0x2 ;  /* 0x0000000305047211 */ /* 0x000fc600078c10ff */
[----:B------:R3:W-:Y:S01]  /*e950*/  @P4 STG.E desc[UR28][R10.64], R23 ;  /* 0x000000170a004986 */ /* 0x0007e2000c10191c */
[-C--:B------:R-:W-:Y:S02]  /*e960*/  LEA.HI.X.SX32 R5, R5, R2.reuse, 0x2, P6 ;  /* 0x0000000205057211 */ /* 0x080fe400030f16ff */
[-C--:B--2---:R-:W-:Y:S01]  /*e970*/  LEA R6, P6, R12, R3.reuse, 0x2 ;  /* 0x000000030c067211 */ /* 0x084fe200078c10ff */
[----:B-1----:R-:W-:Y:S01]  /*e980*/  VIADD R8, R0, 0x19 ;  /* 0x0000001900087836 */ /* 0x002fe20000000000 */
[----:B------:R-:W-:Y:S01]  /*e990*/  ISETP.LT.AND P4, PT, R13, UR19, !P0 ;  /* 0x000000130d007c0c */ /* 0x000fe2000c781270 */
[C---:B------:R-:W-:Y:S01]  /*e9a0*/  VIADD R9, R12.reuse, UR6 ;  /* 0x000000060c097c36 */ /* 0x040fe20008000000 */
[-C--:B------:R-:W-:Y:S01]  /*e9b0*/  LEA.HI.X.SX32 R7, R12, R2.reuse, 0x2, P6 ;  /* 0x000000020c077211 */ /* 0x080fe200030f16ff */
[----:B------:R1:W-:Y:S01]  /*e9c0*/  @P3 STG.E desc[UR28][R4.64], R24 ;  /* 0x0000001804003986 */ /* 0x0003e2000c10191c */
[----:B------:R-:W-:Y:S01]  /*e9d0*/  ISETP.LT.AND P3, PT, R8, UR19, !P0 ;  /* 0x0000001308007c0c */ /* 0x000fe2000c761270 */
[C---:B------:R-:W-:Y:S01]  /*e9e0*/  VIADD R12, R0.reuse, 0x1a ;  /* 0x0000001a000c7836 */ /* 0x040fe20000000000 */
[C---:B------:R-:W-:Y:S01]  /*e9f0*/  LEA R8, P6, R9.reuse, R3, 0x2 ;  /* 0x0000000309087211 */ /* 0x040fe200078c10ff */
[C---:B---3--:R-:W-:Y:S01]  /*ea00*/  VIADD R11, R9.reuse, UR6 ;  /* 0x00000006090b7c36 */ /* 0x048fe20008000000 */
[----:B------:R2:W-:Y:S01]  /*ea10*/  @P2 STG.E desc[UR28][R6.64], R25 ;  /* 0x0000001906002986 */ /* 0x0005e2000c10191c */
[----:B------:R-:W-:Y:S01]  /*ea20*/  VIADD R13, R0, 0x1b ;  /* 0x0000001b000d7836 */ /* 0x000fe20000000000 */
[----:B------:R-:W-:-:S02]  /*ea30*/  LEA.HI.X.SX32 R9, R9, R2, 0x2, P6 ;  /* 0x0000000209097211 */ /* 0x000fc400030f16ff */
[----:B------:R-:W-:Y:S01]  /*ea40*/  ISETP.LT.AND P2, PT, R12, UR19, !P0 ;  /* 0x000000130c007c0c */ /* 0x000fe2000c741270 */
[C---:B------:R-:W-:Y:S01]  /*ea50*/  VIADD R12, R11.reuse, UR6 ;  /* 0x000000060b0c7c36 */ /* 0x040fe20008000000 */
[-C--:B------:R-:W-:Y:S01]  /*ea60*/  LEA R10, P6, R11, R3.reuse, 0x2 ;  /* 0x000000030b0a7211 */ /* 0x080fe200078c10ff */
[----:B------:R3:W-:Y:S01]  /*ea70*/  @P1 STG.E desc[UR28][R8.64], R26 ;  /* 0x0000001a08001986 */ /* 0x0007e2000c10191c */
[----:B------:R-:W-:Y:S01]  /*ea80*/  ISETP.LT.AND P1, PT, R13, UR19, !P0 ;  /* 0x000000130d007c0c */ /* 0x000fe2000c721270 */
[----:B------:R-:W-:Y:S01]  /*ea90*/  VIADD R13, R0, 0x1e ;  /* 0x0000001e000d7836 */ /* 0x000fe20000000000 */
[-C--:B------:R-:W-:Y:S02]  /*eaa0*/  LEA.HI.X.SX32 R11, R11, R2.reuse, 0x2, P6 ;  /* 0x000000020b0b7211 */ /* 0x080fe400030f16ff */
[-C--:B-1----:R-:W-:Y:S01]  /*eab0*/  LEA R4, P6, R12, R3.reuse, 0x2 ;  /* 0x000000030c047211 */ /* 0x082fe200078c10ff */
[----:B--2---:R-:W-:Y:S02]  /*eac0*/  VIADD R6, R0, 0x1c ;  /* 0x0000001c00067836 */ /* 0x004fe40000000000 */
[C---:B------:R-:W-:Y:S01]  /*ead0*/  VIADD R7, R12.reuse, UR6 ;  /* 0x000000060c077c36 */ /* 0x040fe20008000000 */
[-C--:B------:R-:W-:Y:S01]  /*eae0*/  LEA.HI.X.SX32 R5, R12, R2.reuse, 0x2, P6 ;  /* 0x000000020c057211 */ /* 0x080fe200030f16ff */
[----:B------:R1:W-:Y:S01]  /*eaf0*/  @P5 STG.E desc[UR28][R10.64], R27 ;  /* 0x0000001b0a005986 */ /* 0x0003e2000c10191c */
[----:B------:R-:W-:Y:S01]  /*eb00*/  ISETP.LT.AND P5, PT, R6, UR19, !P0 ;  /* 0x0000001306007c0c */ /* 0x000fe2000c7a1270 */
[----:B------:R-:W-:Y:S01]  /*eb10*/  VIADD R12, R0, 0x1d ;  /* 0x0000001d000c7836 */ /* 0x000fe20000000000 */
[C---:B------:R-:W-:Y:S01]  /*eb20*/  LEA R6, P6, R7.reuse, R3, 0x2 ;  /* 0x0000000307067211 */ /* 0x040fe200078c10ff */
[C---:B---3--:R-:W-:Y:S01]  /*eb30*/  VIADD R9, R7.reuse, UR6 ;  /* 0x0000000607097c36 */ /* 0x048fe20008000000 */
[----:B------:R2:W-:Y:S02]  /*eb40*/  @P4 STG.E desc[UR28][R4.64], R28 ;  /* 0x0000001c04004986 */ /* 0x0005e4000c10191c */
        /* <DEDUP_REMOVED lines=185> */
[----:B------:R-:W-:Y:S02]  /*f6e0*/  ISETP.LT.AND P3, PT, R13, UR19, !P0 ;  /* 0x000000130d007c0c */ /* 0x000fe4000c761270 */
[-C--:B------:R-:W-:Y:S02]  /*f6f0*/  LEA.HI.X.SX32 R5, R5, R2.reuse, 0x2, P6 ;  /* 0x0000000205057211 */ /* 0x080fe400030f16ff */
[CC--:B-1----:R-:W-:Y:S01]  /*f700*/  LEA R6, P6, R12.reuse, R3.reuse, 0x2 ;  /* 0x000000030c067211 */ /* 0x0c2fe200078c10ff */
[----:B--2---:R-:W-:Y:S02]  /*f710*/  VIADD R9, R12, UR6 ;  /* 0x000000060c097c36 */ /* 0x004fe40008000000 */
[----:B------:R-:W-:Y:S01]  /*f720*/  VIADD R8, R0, 0x3d ;  /* 0x0000003d00087836 */ /* 0x000fe20000000000 */
[----:B------:R-:W-:Y:S01]  /*f730*/  LEA.HI.X.SX32 R7, R12, R2, 0x2, P6 ;  /* 0x000000020c077211 */ /* 0x000fe200030f16ff */
[C---:B------:R-:W-:Y:S01]  /*f740*/  VIADD R12, R9.reuse, UR6 ;  /* 0x00000006090c7c36 */ /* 0x040fe20008000000 */
[----:B------:R1:W-:Y:S02]  /*f750*/  @P2 STG.E desc[UR28][R4.64], R60 ;  /* 0x0000003c04002986 */ /* 0x0003e4000c10191c */
[----:B------:R-:W-:Y:S01]  /*f760*/  ISETP.LT.AND P2, PT, R8, UR19, !P0 ;  /* 0x0000001308007c0c */ /* 0x000fe2000c741270 */
[----:B------:R-:W-:Y:S01]  /*f770*/  VIADD R13, R12, UR6 ;  /* 0x000000060c0d7c36 */ /* 0x000fe20008000000 */
[----:B------:R2:W-:Y:S01]  /*f780*/  @P1 STG.E desc[UR28][R6.64], R61 ;  /* 0x0000003d06001986 */ /* 0x0005e2000c10191c */
[----:B------:R-:W-:-:S02]  /*f790*/  LEA R8, P1, R9, R3, 0x2 ;  /* 0x0000000309087211 */ /* 0x000fc400078210ff */
[CC--:B---3--:R-:W-:Y:S01]  /*f7a0*/  LEA R10, P6, R12.reuse, R3.reuse, 0x2 ;  /* 0x000000030c0a7211 */ /* 0x0c8fe200078c10ff */
[----:B------:R-:W-:Y:S01]  /*f7b0*/  VIADD R14, R13, UR6 ;  /* 0x000000060d0e7c36 */ /* 0x000fe20008000000 */
[-C--:B------:R-:W-:Y:S02]  /*f7c0*/  LEA.HI.X.SX32 R9, R9, R2.reuse, 0x2, P1 ;  /* 0x0000000209097211 */ /* 0x080fe400008f16ff */
[-C--:B------:R-:W-:Y:S01]  /*f7d0*/  LEA.HI.X.SX32 R11, R12, R2.reuse, 0x2, P6 ;  /* 0x000000020c0b7211 */ /* 0x080fe200030f16ff */
[C---:B------:R-:W-:Y:S01]  /*f7e0*/  VIADD R15, R14.reuse, UR6 ;  /* 0x000000060e0f7c36 */ /* 0x040fe20008000000 */
[CC--:B-1----:R-:W-:Y:S01]  /*f7f0*/  LEA R4, P1, R13.reuse, R3.reuse, 0x2 ;  /* 0x000000030d047211 */ /* 0x0c2fe200078210ff */
[----:B------:R1:W-:Y:S01]  /*f800*/  @P5 STG.E desc[UR28][R8.64], R62 ;  /* 0x0000003e08005986 */ /* 0x0003e2000c10191c */
[-C--:B------:R-:W-:Y:S01]  /*f810*/  LEA R12, P6, R14, R3.reuse, 0x2 ;  /* 0x000000030e0c7211 */ /* 0x080fe200078c10ff */
[----:B--2---:R-:W-:Y:S01]  /*f820*/  VIADD R7, R0, 0x3f ;  /* 0x0000003f00077836 */ /* 0x004fe20000000000 */
[-C--:B------:R-:W-:Y:S01]  /*f830*/  LEA.HI.X.SX32 R5, R13, R2.reuse, 0x2, P1 ;  /* 0x000000020d057211 */ /* 0x080fe200008f16ff */
[C---:B------:R-:W-:Y:S01]  /*f840*/  VIADD R0, R15.reuse, UR6 ;  /* 0x000000060f007c36 */ /* 0x040fe20008000000 */
[----:B------:R-:W-:Y:S01]  /*f850*/  LEA.HI.X.SX32 R13, R14, R2, 0x2, P6 ;  /* 0x000000020e0d7211 */ /* 0x000fe200030f16ff */
[----:B------:R1:W-:Y:S01]  /*f860*/  @P4 STG.E desc[UR28][R10.64], R63 ;  /* 0x0000003f0a004986 */ /* 0x0003e2000c10191c */
[----:B------:R-:W-:-:S02]  /*f870*/  LEA R6, P6, R15, R3, 0x2 ;  /* 0x000000030f067211 */ /* 0x000fc400078c10ff */
[----:B------:R-:W-:Y:S01]  /*f880*/  ISETP.LT.AND P1, PT, R16, UR19, !P0 ;  /* 0x0000001310007c0c */ /* 0x000fe2000c721270 */
[----:B------:R1:W-:Y:S01]  /*f890*/  @P3 STG.E desc[UR28][R4.64], R64 ;  /* 0x0000004004003986 */ /* 0x0003e2000c10191c */
[----:B------:R-:W-:Y:S02]  /*f8a0*/  ISETP.LT.AND P0, PT, R7, UR19, !P0 ;  /* 0x0000001307007c0c */ /* 0x000fe4000c701270 */
[----:B------:R-:W-:Y:S01]  /*f8b0*/  LEA.HI.X.SX32 R7, R15, R2, 0x2, P6 ;  /* 0x000000020f077211 */ /* 0x000fe200030f16ff */
[----:B------:R1:W-:Y:S01]  /*f8c0*/  @P2 STG.E desc[UR28][R12.64], R65 ;  /* 0x000000410c002986 */ /* 0x0003e2000c10191c */
[----:B------:R-:W-:-:S04]  /*f8d0*/  LEA R14, P6, R0, R3, 0x2 ;  /* 0x00000003000e7211 */ /* 0x000fc800078c10ff */
[----:B------:R-:W-:-:S03]  /*f8e0*/  LEA.HI.X.SX32 R15, R0, R2, 0x2, P6 ;  /* 0x00000002000f7211 */ /* 0x000fc600030f16ff */
[----:B------:R1:W-:Y:S04]  /*f8f0*/  @P1 STG.E desc[UR28][R6.64], R66 ;  /* 0x0000004206001986 */ /* 0x0003e8000c10191c */
[----:B------:R1:W-:Y:S01]  /*f900*/  @P0 STG.E desc[UR28][R14.64], R67 ;  /* 0x000000430e000986 */ /* 0x0003e2000c10191c */
[----:B------:R-:W-:Y:S06]  /*f910*/  BAR.SYNC.DEFER_BLOCKING 0x0 ;  /* 0x0000000000007b1d */ /* 0x000fec0000010000 */
[----:B------:R-:W-:Y:S05]  /*f920*/  BRA.U UP0, `(.L_x_14) ;  /* 0x0000000100a07547 */ /* 0x000fea000b800000 */
[----:B------:R-:W2:Y:S01]  /*f930*/  S2UR UR5, SR_CgaCtaId ;  /* 0x00000000000579c3 */ /* 0x000ea20000008800 */
[----:B------:R-:W-:Y:S01]  /*f940*/  NOP ;  /* 0x0000000000007918 */ /* 0x000fe20000000000 */
[----:B------:R-:W-:Y:S01]  /*f950*/  UMOV UR4, 0x50 ;  /* 0x0000005000047882 */ /* 0x000fe20000000000 */
[----:B------:R-:W-:Y:S02]  /*f960*/  IMAD.U32 R0, RZ, RZ, UR10 ;  /* 0x0000000aff007e24 */ /* 0x000fe4000f8e00ff */
[----:B------:R-:W-:Y:S02]  /*f970*/  IMAD.MOV.U32 R3, RZ, RZ, 0xf ;  /* 0x0000000fff037424 */ /* 0x000fe400078e00ff */
[----:B-1----:R-:W-:Y:S01]  /*f980*/  IMAD.MOV.U32 R7, RZ, RZ, 0x1 ;  /* 0x00000001ff077424 */ /* 0x002fe200078e00ff */
[----:B------:R-:W-:-:S04]  /*f990*/  LOP3.LUT R0, R0, 0xffff, RZ, 0xc0, !PT ;  /* 0x0000ffff00007812 */ /* 0x000fc800078ec0ff */
[----:B------:R-:W-:-:S05]  /*f9a0*/  SHF.R.U32.HI R0, RZ, 0x5, R0 ;  /* 0x00000005ff007819 */ /* 0x000fca0000011600 */
[----:B------:R-:W-:Y:S01]  /*f9b0*/  VIADD R2, R0, 0x10 ;  /* 0x0000001000027836 */ /* 0x000fe20000000000 */
[----:B------:R-:W-:Y:S01]  /*f9c0*/  SHF.L.U32 R0, R3, R0, RZ ;  /* 0x0000000003007219 */ /* 0x000fe200000006ff */
[----:B--2---:R-:W-:-:S03]  /*f9d0*/  ULEA UR6, UR5, UR4, 0x18 ;  /* 0x0000000405067291 */ /* 0x004fc6000f8ec0ff */
[----:B------:R-:W-:-:S04]  /*f9e0*/  SHF.L.U32 R3, R7, R2, RZ ;  /* 0x0000000207037219 */ /* 0x000fc800000006ff */
[----:B------:R-:W-:Y:S02]  /*f9f0*/  LOP3.LUT R0, R3, R0, RZ, 0xfc, !PT ;  /* 0x0000000003007212 */ /* 0x000fe400078efcff */
[----:B------:R-:W1:Y:S02]  /*fa00*/  LDS R5, [UR6] ;  /* 0x00000006ff057984 */ /* 0x000e640008000800 */
[C---:B------:R-:W-:Y:S02]  /*fa10*/  LOP3.LUT R2, R0.reuse, 0xffff, RZ, 0xc0, !PT ;  /* 0x0000ffff00027812 */ /* 0x040fe400078ec0ff */
[----:B-1----:R-:W-:-:S04]  /*fa20*/  LOP3.LUT R3, R0, 0xffff, R5, 0x80, !PT ;  /* 0x0000ffff00037812 */ /* 0x002fc800078e8005 */
[----:B------:R-:W-:-:S13]  /*fa30*/  ISETP.NE.AND P0, PT, R3, R2, PT ;  /* 0x000000020300720c */ /* 0x000fda0003f05270 */
[----:B------:R-:W-:Y:S05]  /*fa40*/  @P0 BRA `(.L_x_15) ;  /* 0x0000000000500947 */ /* 0x000fea0003800000 */
[----:B------:R-:W-:Y:S02]  /*fa50*/  SHF.R.U32.HI R5, RZ, 0x10, R5 ;  /* 0x00000010ff057819 */ /* 0x000fe40000011605 */
[----:B------:R-:W-:-:S04]  /*fa60*/  SHF.R.U32.HI R2, RZ, 0x10, R0 ;  /* 0x00000010ff027819 */ /* 0x000fc80000011600 */
[----:B------:R-:W-:-:S04]  /*fa70*/  LOP3.LUT R5, R5, R2, RZ, 0xc0, !PT ;  /* 0x0000000205057212 */ /* 0x000fc800078ec0ff */
[----:B------:R-:W-:-:S13]  /*fa80*/  ISETP.NE.AND P0, PT, R5, R2, PT ;  /* 0x000000020500720c */ /* 0x000fda0003f05270 */
[----:B------:R-:W-:Y:S05]  /*fa90*/  @P0 BRA `(.L_x_16) ;  /* 0x0000000000300947 */ /* 0x000fea0003800000 */
[----:B------:R-:W-:Y:S01]  /*faa0*/  R2UR UR4, R0 ;  /* 0x00000000000472ca */ /* 0x000fe200000e0000 */
[----:B------:R-:W-:Y:S01]  /*fab0*/  VOTEU.ANY UR5, UPT, PT ;  /* 0x0000000000057886 */ /* 0x000fe200038e0100 */
[----:B------:R-:W1:Y:S01]  /*fac0*/  S2R R0, SR_LANEID ;  /* 0x0000000000007919 */ /* 0x000e620000000000 */
[----:B------:R-:W-:-:S10]  /*fad0*/  UFLO.U32 UR5, UR5 ;  /* 0x00000005000572bd */ /* 0x000fd400080e0000 */
[----:B------:R-:W-:-:S06]  /*fae0*/  ULOP3.LUT UR4, URZ, UR4, URZ, 0x33, !UPT ;  /* 0x00000004ff047292 */ /* 0x000fcc000f8e33ff */
[----:B------:R-:W-:-:S04]  /*faf0*/  IMAD.U32 R2, RZ, RZ, UR4 ;  /* 0x00000004ff027e24 */ /* 0x000fc8000f8e00ff */
[----:B------:R-:W2:Y:S02]  /*fb00*/  REDUX UR7, R2 ;  /* 0x00000000020773c4 */ /* 0x000ea40000000000 */
[----:B------:R3:W-:Y:S01]  /*fb10*/  UTCATOMSWS.AND URZ, UR4 ;  /* 0x0000000400ff79e3 */ /* 0x0007e20008000000 */
[----:B-1----:R-:W-:Y:S01]  /*fb20*/  ISETP.EQ.U32.AND P0, PT, R0, UR5, PT ;  /* 0x0000000500007c0c */ /* 0x002fe2000bf02070 */
[----:B--2---:R-:W-:-:S12]  /*fb30*/  IMAD.U32 R0, RZ, RZ, UR7 ;  /* 0x00000007ff007e24 */ /* 0x004fd8000f8e00ff */
[----:B------:R3:W-:Y:S01]  /*fb40*/  @P0 ATOMS.AND RZ, [UR6], R0 ;  /* 0x00000000ffff098c */ /* 0x0007e2000a800006 */
[----:B------:R-:W-:Y:S05]  /*fb50*/  BRA `(.L_x_14) ;  /* 0x0000000000147947 */ /* 0x000fea0003800000 */
.L_x_16:
[----:B------:R-:W-:-:S07]  /*fb60*/  MOV R2, 0xfb80 ;  /* 0x0000fb8000027802 */ /* 0x000fce0000000f00 */
[----:B------:R-:W-:Y:S05]  /*fb70*/  CALL.REL.NOINC `($__internal_0_$__cuda_sm10x_tcgen05_guardrail_trap_col_being_dealloced_not_returned_by_alloc) ;  /* 0x00000000002c7944 */ /* 0x000fea0003c00000 */
[----:B------:R-:W-:Y:S05]  /*fb80*/  BRA `(.L_x_14) ;  /* 0x0000000000087947 */ /* 0x000fea0003800000 */
.L_x_15:
[----:B------:R-:W-:-:S07]  /*fb90*/  MOV R2, 0xfbb0 ;  /* 0x0000fbb000027802 */ /* 0x000fce0000000f00 */
[----:B------:R-:W-:Y:S05]  /*fba0*/  CALL.REL.NOINC `($__internal_2_$__cuda_sm10x_tcgen05_guardrail_trap_unallocated_columns_being_dealloced) ;  /* 0x0000000000387944 */ /* 0x000fea0003c00000 */
.L_x_14:
[----:B------:R-:W-:Y:S01]  /*fbb0*/  NOP ;  /* 0x0000000000007918 */ /* 0x000fe20000000000 */
[----:B---3--:R-:W-:Y:S05]  /*fbc0*/  EXIT ;  /* 0x000000000000794d */ /* 0x008fea0003800000 */
.L_x_9:
[----:B------:R-:W1:Y:S02]  /*fbd0*/  SYNCS.PHASECHK.TRANS64.TRYWAIT P0, [UR8], R4 ;  /* 0x00000004ff0075a7 */ /* 0x000e640008001108 */
[----:B-1----:R-:W-:Y:S05]  /*fbe0*/  @!P0 BRA `(.L_x_9) ;  /* 0xfffffffc00f88947 */ /* 0x002fea000383ffff */
[----:B------:R-:W-:Y:S05]  /*fbf0*/  BRA `(.L_x_17) ;  /* 0xffffffb8002c7947 */ /* 0x000fea000383ffff */
.L_x_13:
[----:B------:R-:W1:Y:S02]  /*fc00*/  SYNCS.PHASECHK.TRANS64.TRYWAIT P2, [UR8], R8 ;  /* 0x00000008ff0075a7 */ /* 0x000e640008041108 */
[----:B-1----:R-:W-:Y:S05]  /*fc10*/  @!P2 BRA `(.L_x_13) ;  /* 0xfffffffc00f8a947 */ /* 0x002fea000383ffff */
[----:B------:R-:W-:Y:S05]  /*fc20*/  BRA `(.L_x_12) ;  /* 0xffffffe400487947 */ /* 0x000fea000383ffff */
        .weak           $__internal_0_$__cuda_sm10x_tcgen05_guardrail_trap_col_being_dealloced_not_returned_by_alloc
        .type           $__internal_0_$__cuda_sm10x_tcgen05_guardrail_trap_col_being_dealloced_not_returned_by_alloc,@function
        .size           $__internal_0_$__cuda_sm10x_tcgen05_guardrail_trap_col_being_dealloced_not_returned_by_alloc,($__internal_1_$__cuda_sm10x_tcgen05_guardrail_trap_phase_invalid_during_alloc - $__internal_0_$__cuda_sm10x_tcgen05_guardrail_trap_col_being_dealloced_not_returned_by_alloc)
$__internal_0_$__cuda_sm10x_tcgen05_guardrail_trap_col_being_dealloced_not_returned_by_alloc:
[----:B------:R-:W-:Y:S05]  /*fc30*/  BPT.TRAP 0x1 ;  /* 0x000000040000795c */ /* 0x000fea0000300000 */
[----:B------:R-:W-:-:S04]  /*fc40*/  IMAD.MOV.U32 R3, RZ, RZ, 0x0 ;  /* 0x00000000ff037424 */ /* 0x000fc800078e00ff */
[----:B------:R-:W-:Y:S05]  /*fc50*/  RET.REL.NODEC R2 `(matmul_kernel) ;  /* 0xffffff0002e87950 */ /* 0x000fea0003c3ffff */
        .weak           $__internal_1_$__cuda_sm10x_tcgen05_guardrail_trap_phase_invalid_during_alloc
        .type           $__internal_1_$__cuda_sm10x_tcgen05_guardrail_trap_phase_invalid_during_alloc,@function
        .size           $__internal_1_$__cuda_sm10x_tcgen05_guardrail_trap_phase_invalid_during_alloc,($__internal_2_$__cuda_sm10x_tcgen05_guardrail_trap_unallocated_columns_being_dealloced - $__internal_1_$__cuda_sm10x_tcgen05_guardrail_trap_phase_invalid_during_alloc)
$__internal_1_$__cuda_sm10x_tcgen05_guardrail_trap_phase_invalid_during_alloc:
[----:B------:R-:W-:Y:S05]  /*fc60*/  BPT.TRAP 0x1 ;  /* 0x000000040000795c */ /* 0x000fea0000300000 */
[----:B------:R-:W-:-:S04]  /*fc70*/  IMAD.MOV.U32 R3, RZ, RZ, 0x0 ;  /* 0x00000000ff037424 */ /* 0x000fc800078e00ff */
[----:B------:R-:W-:Y:S05]  /*fc80*/  RET.REL.NODEC R2 `(matmul_kernel) ;  /* 0xffffff0002dc7950 */ /* 0x000fea0003c3ffff */
        .weak           $__internal_2_$__cuda_sm10x_tcgen05_guardrail_trap_unallocated_columns_being_dealloced
        .type           $__internal_2_$__cuda_sm10x_tcgen05_guardrail_trap_unallocated_columns_being_dealloced,@function
        .size           $__internal_2_$__cuda_sm10x_tcgen05_guardrail_trap_unallocated_columns_being_dealloced,(.L_x_21 - $__internal_2_$__cuda_sm10x_tcgen05_guardrail_trap_unallocated_columns_being_dealloced)
$__internal_2_$__cuda_sm10x_tcgen05_guardrail_trap_unallocated_columns_being_dealloced:
[----:B------:R-:W-:Y:S05]  /*fc90*/  BPT.TRAP 0x1 ;  /* 0x000000040000795c */ /* 0x000fea0000300000 */
[----:B------:R-:W-:-:S04]  /*fca0*/  IMAD.MOV.U32 R3, RZ, RZ, 0x0 ;  /* 0x00000000ff037424 */ /* 0x000fc800078e00ff */
[----:B------:R-:W-:Y:S05]  /*fcb0*/  RET.REL.NODEC R2 `(matmul_kernel) ;  /* 0xffffff0002d07950 */ /* 0x000fea0003c3ffff */
.L_x_18:
[----:B------:R-:W-:-:S00]  /*fcc0*/  BRA `(.L_x_18) ;  /* 0xfffffffc00fc7947 */ /* 0x000fc0000383ffff */
[----:B------:R-:W-:-:S00]  /*fcd0*/  NOP ;  /* 0x0000000000007918 */ /* 0x000fc00000000000 */
        /* <DEDUP_REMOVED lines=10> */
.L_x_21:


//--------------------- .nv.shared.matmul_kernel  --------------------------
	.section	.nv.shared.matmul_kernel,"aw",@nobits
	.sectionflags	@""
	.align	16
	.zero		1024


//--------------------- .nv.shared.reserved.0     --------------------------
	.section	.nv.shared.reserved.0,"aw",@nobits
	.align	8
	.weak		__nv_reservedSMEM_offset_0_alias
	.size		__nv_reservedSMEM_offset_0_alias, 0, 64
	.other		__nv_reservedSMEM_offset_0_alias,@"STO_CUDA_RESERVED_SHARED STV_DEFAULT"
__nv_reservedSMEM_offset_0_alias:
	.zero		0
.nv.shared.reserved.0:
	.zero		64
	.weak		__nv_reservedSMEM_allocation_phase
	.type		__nv_reservedSMEM_allocation_phase,@object
	.size		__nv_reservedSMEM_allocation_phase,(.L_0 - __nv_reservedSMEM_allocation_phase)
__nv_reservedSMEM_allocation_phase:
	.zero		1
.L_0:
	.zero		7
	.weak		__nv_reservedSMEM_devtool_atexit_pc
	.type		__nv_reservedSMEM_devtool_atexit_pc,@object
	.size		__nv_reservedSMEM_devtool_atexit_pc,(__nv_reservedSMEM_allocation_mask - __nv_reservedSMEM_devtool_atexit_pc)
__nv_reservedSMEM_devtool_atexit_pc:
	.zero		8
	.weak		__nv_reservedSMEM_allocation_mask
	.type		__nv_reservedSMEM_allocation_mask,@object
	.size		__nv_reservedSMEM_allocation_mask,(.L_2 - __nv_reservedSMEM_allocation_mask)
__nv_reservedSMEM_allocation_mask:
	.zero		4
.L_2:


//--------------------- .nv.constant0.matmul_kernel --------------------------
	.section	.nv.constant0.matmul_kernel,"a",@progbits
	.sectionflags	@""
	.align	4
.nv.constant0.matmul_kernel:
	.zero		976


//--------------------- SYMBOLS --------------------------

	.type		.nv.reservedSmem.offset0,@object
	.size		.nv.reservedSmem.offset0,0x4
	.type		.nv.reservedSmem.cap,@object
	.size		.nv.reservedSmem.cap,0x4
